//
// Generated by NVIDIA NVVM Compiler
//
// Compiler Build ID: CL-36424714
// Cuda compilation tools, release 13.0, V13.0.88
// Based on NVVM 20.0.0
//

.version 9.0
.target sm_100
.address_size 64

	// .globl	_Z16quadKernelGlobalPiS_S_i
.const .align 4 .b8 constantA[4096];
.const .align 4 .b8 constantB[4096];
// _ZZ16quadKernelSharedPiS_S_iE7sharedA has been demoted
// _ZZ16quadKernelSharedPiS_S_iE7sharedB has been demoted
// _ZZ16quadKernelSharedPiS_S_iE9sharedOut has been demoted
// _ZZ18quadKernelConstantPiiE9sharedOut has been demoted

.visible .entry _Z16quadKernelGlobalPiS_S_i(
	.param .u64 .ptr .align 1 _Z16quadKernelGlobalPiS_S_i_param_0,
	.param .u64 .ptr .align 1 _Z16quadKernelGlobalPiS_S_i_param_1,
	.param .u64 .ptr .align 1 _Z16quadKernelGlobalPiS_S_i_param_2,
	.param .u32 _Z16quadKernelGlobalPiS_S_i_param_3
)
{
	.reg .pred 	%p<10>;
	.reg .b32 	%r<195>;
	.reg .b64 	%rd<12>;

	ld.param.u64 	%rd4, [_Z16quadKernelGlobalPiS_S_i_param_0];
	ld.param.u64 	%rd5, [_Z16quadKernelGlobalPiS_S_i_param_1];
	ld.param.u64 	%rd6, [_Z16quadKernelGlobalPiS_S_i_param_2];
	ld.param.u32 	%r6, [_Z16quadKernelGlobalPiS_S_i_param_3];
	setp.lt.s32 	%p1, %r6, 1;
	@%p1 bra 	$L__BB0_12;
	mov.u32 	%r7, %tid.x;
	mov.u32 	%r8, %ntid.x;
	mov.u32 	%r9, %ctaid.x;
	mad.lo.s32 	%r10, %r9, %r8, %r7;
	cvta.to.global.u64 	%rd7, %rd4;
	cvta.to.global.u64 	%rd8, %rd5;
	cvta.to.global.u64 	%rd9, %rd6;
	mul.wide.s32 	%rd10, %r10, 4;
	add.s64 	%rd1, %rd7, %rd10;
	add.s64 	%rd2, %rd8, %rd10;
	shl.b32 	%r11, %r10, 2;
	mul.wide.s32 	%rd11, %r11, 4;
	add.s64 	%rd3, %rd9, %rd11;
	and.b32  	%r1, %r6, 7;
	setp.lt.u32 	%p2, %r6, 8;
	@%p2 bra 	$L__BB0_4;
	and.b32  	%r12, %r6, 2147483640;
	neg.s32 	%r194, %r12;
$L__BB0_3:
	.pragma "nounroll";
	ld.global.u32 	%r13, [%rd1];
	ld.global.u32 	%r14, [%rd2];
	add.s32 	%r15, %r14, %r13;
	st.global.u32 	[%rd3], %r15;
	ld.global.u32 	%r16, [%rd1];
	ld.global.u32 	%r17, [%rd2];
	sub.s32 	%r18, %r16, %r17;
	st.global.u32 	[%rd3+4], %r18;
	ld.global.u32 	%r19, [%rd1];
	ld.global.u32 	%r20, [%rd2];
	mul.lo.s32 	%r21, %r20, %r19;
	st.global.u32 	[%rd3+8], %r21;
	ld.global.u32 	%r22, [%rd1];
	ld.global.u32 	%r23, [%rd2];
	rem.s32 	%r24, %r22, %r23;
	st.global.u32 	[%rd3+12], %r24;
	ld.global.u32 	%r25, [%rd1];
	ld.global.u32 	%r26, [%rd2];
	add.s32 	%r27, %r26, %r25;
	st.global.u32 	[%rd3], %r27;
	ld.global.u32 	%r28, [%rd1];
	ld.global.u32 	%r29, [%rd2];
	sub.s32 	%r30, %r28, %r29;
	st.global.u32 	[%rd3+4], %r30;
	ld.global.u32 	%r31, [%rd1];
	ld.global.u32 	%r32, [%rd2];
	mul.lo.s32 	%r33, %r32, %r31;
	st.global.u32 	[%rd3+8], %r33;
	ld.global.u32 	%r34, [%rd1];
	ld.global.u32 	%r35, [%rd2];
	rem.s32 	%r36, %r34, %r35;
	st.global.u32 	[%rd3+12], %r36;
	ld.global.u32 	%r37, [%rd1];
	ld.global.u32 	%r38, [%rd2];
	add.s32 	%r39, %r38, %r37;
	st.global.u32 	[%rd3], %r39;
	ld.global.u32 	%r40, [%rd1];
	ld.global.u32 	%r41, [%rd2];
	sub.s32 	%r42, %r40, %r41;
	st.global.u32 	[%rd3+4], %r42;
	ld.global.u32 	%r43, [%rd1];
	ld.global.u32 	%r44, [%rd2];
	mul.lo.s32 	%r45, %r44, %r43;
	st.global.u32 	[%rd3+8], %r45;
	ld.global.u32 	%r46, [%rd1];
	ld.global.u32 	%r47, [%rd2];
	rem.s32 	%r48, %r46, %r47;
	st.global.u32 	[%rd3+12], %r48;
	ld.global.u32 	%r49, [%rd1];
	ld.global.u32 	%r50, [%rd2];
	add.s32 	%r51, %r50, %r49;
	st.global.u32 	[%rd3], %r51;
	ld.global.u32 	%r52, [%rd1];
	ld.global.u32 	%r53, [%rd2];
	sub.s32 	%r54, %r52, %r53;
	st.global.u32 	[%rd3+4], %r54;
	ld.global.u32 	%r55, [%rd1];
	ld.global.u32 	%r56, [%rd2];
	mul.lo.s32 	%r57, %r56, %r55;
	st.global.u32 	[%rd3+8], %r57;
	ld.global.u32 	%r58, [%rd1];
	ld.global.u32 	%r59, [%rd2];
	rem.s32 	%r60, %r58, %r59;
	st.global.u32 	[%rd3+12], %r60;
	ld.global.u32 	%r61, [%rd1];
	ld.global.u32 	%r62, [%rd2];
	add.s32 	%r63, %r62, %r61;
	st.global.u32 	[%rd3], %r63;
	ld.global.u32 	%r64, [%rd1];
	ld.global.u32 	%r65, [%rd2];
	sub.s32 	%r66, %r64, %r65;
	st.global.u32 	[%rd3+4], %r66;
	ld.global.u32 	%r67, [%rd1];
	ld.global.u32 	%r68, [%rd2];
	mul.lo.s32 	%r69, %r68, %r67;
	st.global.u32 	[%rd3+8], %r69;
	ld.global.u32 	%r70, [%rd1];
	ld.global.u32 	%r71, [%rd2];
	rem.s32 	%r72, %r70, %r71;
	st.global.u32 	[%rd3+12], %r72;
	ld.global.u32 	%r73, [%rd1];
	ld.global.u32 	%r74, [%rd2];
	add.s32 	%r75, %r74, %r73;
	st.global.u32 	[%rd3], %r75;
	ld.global.u32 	%r76, [%rd1];
	ld.global.u32 	%r77, [%rd2];
	sub.s32 	%r78, %r76, %r77;
	st.global.u32 	[%rd3+4], %r78;
	ld.global.u32 	%r79, [%rd1];
	ld.global.u32 	%r80, [%rd2];
	mul.lo.s32 	%r81, %r80, %r79;
	st.global.u32 	[%rd3+8], %r81;
	ld.global.u32 	%r82, [%rd1];
	ld.global.u32 	%r83, [%rd2];
	rem.s32 	%r84, %r82, %r83;
	st.global.u32 	[%rd3+12], %r84;
	ld.global.u32 	%r85, [%rd1];
	ld.global.u32 	%r86, [%rd2];
	add.s32 	%r87, %r86, %r85;
	st.global.u32 	[%rd3], %r87;
	ld.global.u32 	%r88, [%rd1];
	ld.global.u32 	%r89, [%rd2];
	sub.s32 	%r90, %r88, %r89;
	st.global.u32 	[%rd3+4], %r90;
	ld.global.u32 	%r91, [%rd1];
	ld.global.u32 	%r92, [%rd2];
	mul.lo.s32 	%r93, %r92, %r91;
	st.global.u32 	[%rd3+8], %r93;
	ld.global.u32 	%r94, [%rd1];
	ld.global.u32 	%r95, [%rd2];
	rem.s32 	%r96, %r94, %r95;
	st.global.u32 	[%rd3+12], %r96;
	ld.global.u32 	%r97, [%rd1];
	ld.global.u32 	%r98, [%rd2];
	add.s32 	%r99, %r98, %r97;
	st.global.u32 	[%rd3], %r99;
	ld.global.u32 	%r100, [%rd1];
	ld.global.u32 	%r101, [%rd2];
	sub.s32 	%r102, %r100, %r101;
	st.global.u32 	[%rd3+4], %r102;
	ld.global.u32 	%r103, [%rd1];
	ld.global.u32 	%r104, [%rd2];
	mul.lo.s32 	%r105, %r104, %r103;
	st.global.u32 	[%rd3+8], %r105;
	ld.global.u32 	%r106, [%rd1];
	ld.global.u32 	%r107, [%rd2];
	rem.s32 	%r108, %r106, %r107;
	st.global.u32 	[%rd3+12], %r108;
	add.s32 	%r194, %r194, 8;
	setp.ne.s32 	%p3, %r194, 0;
	@%p3 bra 	$L__BB0_3;
$L__BB0_4:
	setp.eq.s32 	%p4, %r1, 0;
	@%p4 bra 	$L__BB0_12;
	and.b32  	%r5, %r6, 3;
	setp.lt.u32 	%p5, %r1, 4;
	@%p5 bra 	$L__BB0_7;
	ld.global.u32 	%r109, [%rd1];
	ld.global.u32 	%r110, [%rd2];
	add.s32 	%r111, %r110, %r109;
	st.global.u32 	[%rd3], %r111;
	ld.global.u32 	%r112, [%rd1];
	ld.global.u32 	%r113, [%rd2];
	sub.s32 	%r114, %r112, %r113;
	st.global.u32 	[%rd3+4], %r114;
	ld.global.u32 	%r115, [%rd1];
	ld.global.u32 	%r116, [%rd2];
	mul.lo.s32 	%r117, %r116, %r115;
	st.global.u32 	[%rd3+8], %r117;
	ld.global.u32 	%r118, [%rd1];
	ld.global.u32 	%r119, [%rd2];
	rem.s32 	%r120, %r118, %r119;
	st.global.u32 	[%rd3+12], %r120;
	ld.global.u32 	%r121, [%rd1];
	ld.global.u32 	%r122, [%rd2];
	add.s32 	%r123, %r122, %r121;
	st.global.u32 	[%rd3], %r123;
	ld.global.u32 	%r124, [%rd1];
	ld.global.u32 	%r125, [%rd2];
	sub.s32 	%r126, %r124, %r125;
	st.global.u32 	[%rd3+4], %r126;
	ld.global.u32 	%r127, [%rd1];
	ld.global.u32 	%r128, [%rd2];
	mul.lo.s32 	%r129, %r128, %r127;
	st.global.u32 	[%rd3+8], %r129;
	ld.global.u32 	%r130, [%rd1];
	ld.global.u32 	%r131, [%rd2];
	rem.s32 	%r132, %r130, %r131;
	st.global.u32 	[%rd3+12], %r132;
	ld.global.u32 	%r133, [%rd1];
	ld.global.u32 	%r134, [%rd2];
	add.s32 	%r135, %r134, %r133;
	st.global.u32 	[%rd3], %r135;
	ld.global.u32 	%r136, [%rd1];
	ld.global.u32 	%r137, [%rd2];
	sub.s32 	%r138, %r136, %r137;
	st.global.u32 	[%rd3+4], %r138;
	ld.global.u32 	%r139, [%rd1];
	ld.global.u32 	%r140, [%rd2];
	mul.lo.s32 	%r141, %r140, %r139;
	st.global.u32 	[%rd3+8], %r141;
	ld.global.u32 	%r142, [%rd1];
	ld.global.u32 	%r143, [%rd2];
	rem.s32 	%r144, %r142, %r143;
	st.global.u32 	[%rd3+12], %r144;
	ld.global.u32 	%r145, [%rd1];
	ld.global.u32 	%r146, [%rd2];
	add.s32 	%r147, %r146, %r145;
	st.global.u32 	[%rd3], %r147;
	ld.global.u32 	%r148, [%rd1];
	ld.global.u32 	%r149, [%rd2];
	sub.s32 	%r150, %r148, %r149;
	st.global.u32 	[%rd3+4], %r150;
	ld.global.u32 	%r151, [%rd1];
	ld.global.u32 	%r152, [%rd2];
	mul.lo.s32 	%r153, %r152, %r151;
	st.global.u32 	[%rd3+8], %r153;
	ld.global.u32 	%r154, [%rd1];
	ld.global.u32 	%r155, [%rd2];
	rem.s32 	%r156, %r154, %r155;
	st.global.u32 	[%rd3+12], %r156;
$L__BB0_7:
	setp.eq.s32 	%p6, %r5, 0;
	@%p6 bra 	$L__BB0_12;
	setp.eq.s32 	%p7, %r5, 1;
	@%p7 bra 	$L__BB0_10;
	ld.global.u32 	%r157, [%rd1];
	ld.global.u32 	%r158, [%rd2];
	add.s32 	%r159, %r158, %r157;
	st.global.u32 	[%rd3], %r159;
	ld.global.u32 	%r160, [%rd1];
	ld.global.u32 	%r161, [%rd2];
	sub.s32 	%r162, %r160, %r161;
	st.global.u32 	[%rd3+4], %r162;
	ld.global.u32 	%r163, [%rd1];
	ld.global.u32 	%r164, [%rd2];
	mul.lo.s32 	%r165, %r164, %r163;
	st.global.u32 	[%rd3+8], %r165;
	ld.global.u32 	%r166, [%rd1];
	ld.global.u32 	%r167, [%rd2];
	rem.s32 	%r168, %r166, %r167;
	st.global.u32 	[%rd3+12], %r168;
	ld.global.u32 	%r169, [%rd1];
	ld.global.u32 	%r170, [%rd2];
	add.s32 	%r171, %r170, %r169;
	st.global.u32 	[%rd3], %r171;
	ld.global.u32 	%r172, [%rd1];
	ld.global.u32 	%r173, [%rd2];
	sub.s32 	%r174, %r172, %r173;
	st.global.u32 	[%rd3+4], %r174;
	ld.global.u32 	%r175, [%rd1];
	ld.global.u32 	%r176, [%rd2];
	mul.lo.s32 	%r177, %r176, %r175;
	st.global.u32 	[%rd3+8], %r177;
	ld.global.u32 	%r178, [%rd1];
	ld.global.u32 	%r179, [%rd2];
	rem.s32 	%r180, %r178, %r179;
	st.global.u32 	[%rd3+12], %r180;
$L__BB0_10:
	and.b32  	%r181, %r6, 1;
	setp.eq.b32 	%p8, %r181, 1;
	not.pred 	%p9, %p8;
	@%p9 bra 	$L__BB0_12;
	ld.global.u32 	%r182, [%rd1];
	ld.global.u32 	%r183, [%rd2];
	add.s32 	%r184, %r183, %r182;
	st.global.u32 	[%rd3], %r184;
	ld.global.u32 	%r185, [%rd1];
	ld.global.u32 	%r186, [%rd2];
	sub.s32 	%r187, %r185, %r186;
	st.global.u32 	[%rd3+4], %r187;
	ld.global.u32 	%r188, [%rd1];
	ld.global.u32 	%r189, [%rd2];
	mul.lo.s32 	%r190, %r189, %r188;
	st.global.u32 	[%rd3+8], %r190;
	ld.global.u32 	%r191, [%rd1];
	ld.global.u32 	%r192, [%rd2];
	rem.s32 	%r193, %r191, %r192;
	st.global.u32 	[%rd3+12], %r193;
$L__BB0_12:
	bar.sync 	0;
	ret;

}
	// .globl	_Z16quadKernelSharedPiS_S_i
.visible .entry _Z16quadKernelSharedPiS_S_i(
	.param .u64 .ptr .align 1 _Z16quadKernelSharedPiS_S_i_param_0,
	.param .u64 .ptr .align 1 _Z16quadKernelSharedPiS_S_i_param_1,
	.param .u64 .ptr .align 1 _Z16quadKernelSharedPiS_S_i_param_2,
	.param .u32 _Z16quadKernelSharedPiS_S_i_param_3
)
{
	.reg .pred 	%p<2>;
	.reg .b32 	%r<30>;
	.reg .b64 	%rd<12>;
	// demoted variable
	.shared .align 4 .b8 _ZZ16quadKernelSharedPiS_S_iE7sharedA[4096];
	// demoted variable
	.shared .align 4 .b8 _ZZ16quadKernelSharedPiS_S_iE7sharedB[4096];
	// demoted variable
	.shared .align 4 .b8 _ZZ16quadKernelSharedPiS_S_iE9sharedOut[16384];
	ld.param.u64 	%rd2, [_Z16quadKernelSharedPiS_S_i_param_0];
	ld.param.u64 	%rd3, [_Z16quadKernelSharedPiS_S_i_param_1];
	ld.param.u64 	%rd1, [_Z16quadKernelSharedPiS_S_i_param_2];
	ld.param.u32 	%r5, [_Z16quadKernelSharedPiS_S_i_param_3];
	cvta.to.global.u64 	%rd4, %rd3;
	cvta.to.global.u64 	%rd5, %rd2;
	mov.u32 	%r6, %ctaid.x;
	mov.u32 	%r7, %ntid.x;
	mov.u32 	%r1, %tid.x;
	mad.lo.s32 	%r2, %r6, %r7, %r1;
	mul.wide.s32 	%rd6, %r2, 4;
	add.s64 	%rd7, %rd5, %rd6;
	ld.global.u32 	%r8, [%rd7];
	shl.b32 	%r9, %r1, 2;
	mov.u32 	%r10, _ZZ16quadKernelSharedPiS_S_iE7sharedA;
	add.s32 	%r3, %r10, %r9;
	st.shared.u32 	[%r3], %r8;
	bar.sync 	0;
	add.s64 	%rd8, %rd4, %rd6;
	ld.global.u32 	%r11, [%rd8];
	mov.u32 	%r12, _ZZ16quadKernelSharedPiS_S_iE7sharedB;
	add.s32 	%r4, %r12, %r9;
	st.shared.u32 	[%r4], %r11;
	bar.sync 	0;
	setp.lt.s32 	%p1, %r5, 1;
	@%p1 bra 	$L__BB1_2;
	ld.shared.u32 	%r13, [%r3];
	ld.shared.u32 	%r14, [%r4];
	add.s32 	%r15, %r14, %r13;
	sub.s32 	%r16, %r13, %r14;
	mul.lo.s32 	%r17, %r14, %r13;
	rem.s32 	%r18, %r13, %r14;
	shl.b32 	%r19, %r1, 4;
	mov.u32 	%r20, _ZZ16quadKernelSharedPiS_S_iE9sharedOut;
	add.s32 	%r21, %r20, %r19;
	st.shared.u32 	[%r21], %r15;
	st.shared.u32 	[%r21+4], %r16;
	st.shared.u32 	[%r21+8], %r17;
	st.shared.u32 	[%r21+12], %r18;
$L__BB1_2:
	bar.sync 	0;
	shl.b32 	%r22, %r2, 2;
	cvta.to.global.u64 	%rd9, %rd1;
	shl.b32 	%r23, %r1, 4;
	mov.u32 	%r24, _ZZ16quadKernelSharedPiS_S_iE9sharedOut;
	add.s32 	%r25, %r24, %r23;
	ld.shared.u32 	%r26, [%r25];
	mul.wide.s32 	%rd10, %r22, 4;
	add.s64 	%rd11, %rd9, %rd10;
	st.global.u32 	[%rd11], %r26;
	ld.shared.u32 	%r27, [%r25+4];
	st.global.u32 	[%rd11+4], %r27;
	ld.shared.u32 	%r28, [%r25+8];
	st.global.u32 	[%rd11+8], %r28;
	ld.shared.u32 	%r29, [%r25+12];
	st.global.u32 	[%rd11+12], %r29;
	bar.sync 	0;
	ret;

}
	// .globl	_Z18quadKernelConstantPii
.visible .entry _Z18quadKernelConstantPii(
	.param .u64 .ptr .align 1 _Z18quadKernelConstantPii_param_0,
	.param .u32 _Z18quadKernelConstantPii_param_1
)
{
	.reg .pred 	%p<2>;
	.reg .b32 	%r<23>;
	.reg .b64 	%rd<10>;
	// demoted variable
	.shared .align 4 .b8 _ZZ18quadKernelConstantPiiE9sharedOut[16384];
	ld.param.u64 	%rd1, [_Z18quadKernelConstantPii_param_0];
	ld.param.u32 	%r2, [_Z18quadKernelConstantPii_param_1];
	mov.u32 	%r1, %tid.x;
	setp.lt.s32 	%p1, %r2, 1;
	@%p1 bra 	$L__BB2_2;
	mul.wide.u32 	%rd2, %r1, 4;
	mov.u64 	%rd3, constantA;
	add.s64 	%rd4, %rd3, %rd2;
	ld.const.u32 	%r3, [%rd4];
	mov.u64 	%rd5, constantB;
	add.s64 	%rd6, %rd5, %rd2;
	ld.const.u32 	%r4, [%rd6];
	add.s32 	%r5, %r4, %r3;
	sub.s32 	%r6, %r3, %r4;
	mul.lo.s32 	%r7, %r4, %r3;
	rem.s32 	%r8, %r3, %r4;
	shl.b32 	%r9, %r1, 4;
	mov.u32 	%r10, _ZZ18quadKernelConstantPiiE9sharedOut;
	add.s32 	%r11, %r10, %r9;
	st.shared.u32 	[%r11], %r5;
	st.shared.u32 	[%r11+4], %r6;
	st.shared.u32 	[%r11+8], %r7;
	st.shared.u32 	[%r11+12], %r8;
$L__BB2_2:
	bar.sync 	0;
	mov.u32 	%r12, %ntid.x;
	mov.u32 	%r13, %ctaid.x;
	mad.lo.s32 	%r14, %r13, %r12, %r1;
	shl.b32 	%r15, %r14, 2;
	cvta.to.global.u64 	%rd7, %rd1;
	shl.b32 	%r16, %r1, 4;
	mov.u32 	%r17, _ZZ18quadKernelConstantPiiE9sharedOut;
	add.s32 	%r18, %r17, %r16;
	ld.shared.u32 	%r19, [%r18];
	mul.wide.s32 	%rd8, %r15, 4;
	add.s64 	%rd9, %rd7, %rd8;
	st.global.u32 	[%rd9], %r19;
	ld.shared.u32 	%r20, [%r18+4];
	st.global.u32 	[%rd9+4], %r20;
	ld.shared.u32 	%r21, [%r18+8];
	st.global.u32 	[%rd9+8], %r21;
	ld.shared.u32 	%r22, [%r18+12];
	st.global.u32 	[%rd9+12], %r22;
	bar.sync 	0;
	ret;

}


// ===== COMPILED SASS (sm_100) =====

	.target	sm_100

	.elftype	@"ET_EXEC"


//--------------------- .note.nv.tkinfo           --------------------------
	.section	.note.nv.tkinfo,"",@"SHT_NOTE"
	.sectionflags	@"SHF_NOTE_NV_TKINFO"
	.tkinfo
        /*0018*/ 	.word	0x00000002
        /*0030*/ 	.string	""
        /*0030*/ 	.string	"ptxas"
        /*0030*/ 	.string	"Cuda compilation tools, release 13.0, V13.0.88"
        /*0030*/ 	.string	"Build cuda_13.0.r13.0/compiler.36424714_0"
        /*0030*/ 	.string	"-arch sm_100 -m 64 "



//--------------------- .note.nv.cuinfo           --------------------------
	.section	.note.nv.cuinfo,"",@"SHT_NOTE"
	.sectionflags	@"SHF_NOTE_NV_CUINFO"
        /*0018*/ 	.short	0x0002
        /*001a*/ 	.short	0x0064
        /*001c*/ 	.short	0x0082
	.zero		2


//--------------------- .nv.info                  --------------------------
	.section	.nv.info,"",@"SHT_CUDA_INFO"
	.align	4


	//----- nvinfo : EIATTR_REGCOUNT
	.align		4
        /*0000*/ 	.byte	0x04, 0x2f
        /*0002*/ 	.short	(.L_3 - .L_2)
	.align		4
.L_2:
        /*0004*/ 	.word	index@(_Z16quadKernelGlobalPiS_S_i)
        /*0008*/ 	.word	0x00000012


	//----- nvinfo : EIATTR_FRAME_SIZE
	.align		4
.L_3:
        /*000c*/ 	.byte	0x04, 0x11
        /*000e*/ 	.short	(.L_5 - .L_4)
	.align		4
.L_4:
        /*0010*/ 	.word	index@(_Z16quadKernelGlobalPiS_S_i)
        /*0014*/ 	.word	0x00000000


	//----- nvinfo : EIATTR_REGCOUNT
	.align		4
.L_5:
        /*0018*/ 	.byte	0x04, 0x2f
        /*001a*/ 	.short	(.L_7 - .L_6)
	.align		4
.L_6:
        /*001c*/ 	.word	index@(_Z16quadKernelSharedPiS_S_i)
        /*0020*/ 	.word	0x0000000e


	//----- nvinfo : EIATTR_FRAME_SIZE
	.align		4
.L_7:
        /*0024*/ 	.byte	0x04, 0x11
        /*0026*/ 	.short	(.L_9 - .L_8)
	.align		4
.L_8:
        /*0028*/ 	.word	index@(_Z16quadKernelSharedPiS_S_i)
        /*002c*/ 	.word	0x00000000


	//----- nvinfo : EIATTR_REGCOUNT
	.align		4
.L_9:
        /*0030*/ 	.byte	0x04, 0x2f
        /*0032*/ 	.short	(.L_11 - .L_10)
	.align		4
.L_10:
        /*0034*/ 	.word	index@(_Z18quadKernelConstantPii)
        /*0038*/ 	.word	0x0000000e


	//----- nvinfo : EIATTR_FRAME_SIZE
	.align		4
.L_11:
        /*003c*/ 	.byte	0x04, 0x11
        /*003e*/ 	.short	(.L_13 - .L_12)
	.align		4
.L_12:
        /*0040*/ 	.word	index@(_Z18quadKernelConstantPii)
        /*0044*/ 	.word	0x00000000


	//----- nvinfo : EIATTR_MIN_STACK_SIZE
	.align		4
.L_13:
        /*0048*/ 	.byte	0x04, 0x12
        /*004a*/ 	.short	(.L_15 - .L_14)
	.align		4
.L_14:
        /*004c*/ 	.word	index@(_Z18quadKernelConstantPii)
        /*0050*/ 	.word	0x00000000


	//----- nvinfo : EIATTR_MIN_STACK_SIZE
	.align		4
.L_15:
        /*0054*/ 	.byte	0x04, 0x12
        /*0056*/ 	.short	(.L_17 - .L_16)
	.align		4
.L_16:
        /*0058*/ 	.word	index@(_Z16quadKernelSharedPiS_S_i)
        /*005c*/ 	.word	0x00000000


	//----- nvinfo : EIATTR_MIN_STACK_SIZE
	.align		4
.L_17:
        /*0060*/ 	.byte	0x04, 0x12
        /*0062*/ 	.short	(.L_19 - .L_18)
	.align		4
.L_18:
        /*0064*/ 	.word	index@(_Z16quadKernelGlobalPiS_S_i)
        /*0068*/ 	.word	0x00000000
.L_19:


//--------------------- .nv.compat                --------------------------
	.section	.nv.compat,"",@"SHT_CUDA_COMPAT_INFO"
	.align	4
        /*0000*/ 	.byte	0x02, 0x09, 0x00, 0x00, 0x02, 0x02, 0x01, 0x00, 0x02, 0x05, 0x05, 0x00, 0x03, 0x07, 0x01, 0x01
        /*0010*/ 	.byte	0x02, 0x03, 0x00, 0x00, 0x02, 0x06, 0x01, 0x00, 0x04, 0x0b, 0x08, 0x00, 0x09, 0x00, 0x00, 0x00
        /*0020*/ 	.byte	0x00, 0x00, 0x00, 0x00


//--------------------- .nv.info._Z18quadKernelConstantPii --------------------------
	.section	.nv.info._Z18quadKernelConstantPii,"",@"SHT_CUDA_INFO"
	.sectionflags	@""
	.align	4


	//----- nvinfo : EIATTR_CUDA_API_VERSION
	.align		4
        /*0000*/ 	.byte	0x04, 0x37
        /*0002*/ 	.short	(.L_21 - .L_20)
.L_20:
        /*0004*/ 	.word	0x00000082


	//----- nvinfo : EIATTR_KPARAM_INFO
	.align		4
.L_21:
        /*0008*/ 	.byte	0x04, 0x17
        /*000a*/ 	.short	(.L_23 - .L_22)
.L_22:
        /*000c*/ 	.word	0x00000000
        /*0010*/ 	.short	0x0001
        /*0012*/ 	.short	0x0008
        /*0014*/ 	.byte	0x00, 0xf0, 0x11, 0x00


	//----- nvinfo : EIATTR_KPARAM_INFO
	.align		4
.L_23:
        /*0018*/ 	.byte	0x04, 0x17
        /*001a*/ 	.short	(.L_25 - .L_24)
.L_24:
        /*001c*/ 	.word	0x00000000
        /*0020*/ 	.short	0x0000
        /*0022*/ 	.short	0x0000
        /*0024*/ 	.byte	0x00, 0xf5, 0x21, 0x00


	//----- nvinfo : EIATTR_SPARSE_MMA_MASK
	.align		4
.L_25:
        /*0028*/ 	.byte	0x03, 0x50
        /*002a*/ 	.short	0x0000


	//----- nvinfo : EIATTR_MAXREG_COUNT
	.align		4
        /*002c*/ 	.byte	0x03, 0x1b
        /*002e*/ 	.short	0x00ff


	//----- nvinfo : EIATTR_NUM_BARRIERS
	.align		4
        /*0030*/ 	.byte	0x02, 0x4c
        /*0032*/ 	.byte	0x01
	.zero		1


	//----- nvinfo : EIATTR_MERCURY_ISA_VERSION
	.align		4
        /*0034*/ 	.byte	0x03, 0x5f
        /*0036*/ 	.short	0x0101


	//----- nvinfo : EIATTR_VRC_CTA_INIT_COUNT
	.align		4
        /*0038*/ 	.byte	0x02, 0x4a
	.zero		1
	.zero		1


	//----- nvinfo : EIATTR_EXIT_INSTR_OFFSETS
	.align		4
        /*003c*/ 	.byte	0x04, 0x1c
        /*003e*/ 	.short	(.L_27 - .L_26)


	//   ....[0]....
.L_26:
        /*0040*/ 	.word	0x00000380


	//----- nvinfo : EIATTR_CBANK_PARAM_SIZE
	.align		4
.L_27:
        /*0044*/ 	.byte	0x03, 0x19
        /*0046*/ 	.short	0x000c


	//----- nvinfo : EIATTR_PARAM_CBANK
	.align		4
        /*0048*/ 	.byte	0x04, 0x0a
        /*004a*/ 	.short	(.L_29 - .L_28)
	.align		4
.L_28:
        /*004c*/ 	.word	index@(.nv.constant0._Z18quadKernelConstantPii)
        /*0050*/ 	.short	0x0380
        /*0052*/ 	.short	0x000c


	//----- nvinfo : EIATTR_SW_WAR
	.align		4
.L_29:
        /*0054*/ 	.byte	0x04, 0x36
        /*0056*/ 	.short	(.L_31 - .L_30)
.L_30:
        /*0058*/ 	.word	0x00000008
.L_31:


//--------------------- .nv.info._Z16quadKernelSharedPiS_S_i --------------------------
	.section	.nv.info._Z16quadKernelSharedPiS_S_i,"",@"SHT_CUDA_INFO"
	.sectionflags	@""
	.align	4


	//----- nvinfo : EIATTR_CUDA_API_VERSION
	.align		4
        /*0000*/ 	.byte	0x04, 0x37
        /*0002*/ 	.short	(.L_33 - .L_32)
.L_32:
        /*0004*/ 	.word	0x00000082


	//----- nvinfo : EIATTR_KPARAM_INFO
	.align		4
.L_33:
        /*0008*/ 	.byte	0x04, 0x17
        /*000a*/ 	.short	(.L_35 - .L_34)
.L_34:
        /*000c*/ 	.word	0x00000000
        /*0010*/ 	.short	0x0003
        /*0012*/ 	.short	0x0018
        /*0014*/ 	.byte	0x00, 0xf0, 0x11, 0x00


	//----- nvinfo : EIATTR_KPARAM_INFO
	.align		4
.L_35:
        /*0018*/ 	.byte	0x04, 0x17
        /*001a*/ 	.short	(.L_37 - .L_36)
.L_36:
        /*001c*/ 	.word	0x00000000
        /*0020*/ 	.short	0x0002
        /*0022*/ 	.short	0x0010
        /*0024*/ 	.byte	0x00, 0xf5, 0x21, 0x00


	//----- nvinfo : EIATTR_KPARAM_INFO
	.align		4
.L_37:
        /*0028*/ 	.byte	0x04, 0x17
        /*002a*/ 	.short	(.L_39 - .L_38)
.L_38:
        /*002c*/ 	.word	0x00000000
        /*0030*/ 	.short	0x0001
        /*0032*/ 	.short	0x0008
        /*0034*/ 	.byte	0x00, 0xf5, 0x21, 0x00


	//----- nvinfo : EIATTR_KPARAM_INFO
	.align		4
.L_39:
        /*0038*/ 	.byte	0x04, 0x17
        /*003a*/ 	.short	(.L_41 - .L_40)
.L_40:
        /*003c*/ 	.word	0x00000000
        /*0040*/ 	.short	0x0000
        /*0042*/ 	.short	0x0000
        /*0044*/ 	.byte	0x00, 0xf5, 0x21, 0x00


	//----- nvinfo : EIATTR_SPARSE_MMA_MASK
	.align		4
.L_41:
        /*0048*/ 	.byte	0x03, 0x50
        /*004a*/ 	.short	0x0000


	//----- nvinfo : EIATTR_MAXREG_COUNT
	.align		4
        /*004c*/ 	.byte	0x03, 0x1b
        /*004e*/ 	.short	0x00ff


	//----- nvinfo : EIATTR_NUM_BARRIERS
	.align		4
        /*0050*/ 	.byte	0x02, 0x4c
        /*0052*/ 	.byte	0x01
	.zero		1


	//----- nvinfo : EIATTR_MERCURY_ISA_VERSION
	.align		4
        /*0054*/ 	.byte	0x03, 0x5f
        /*0056*/ 	.short	0x0101


	//----- nvinfo : EIATTR_VRC_CTA_INIT_COUNT
	.align		4
        /*0058*/ 	.byte	0x02, 0x4a
	.zero		1
	.zero		1


	//----- nvinfo : EIATTR_EXIT_INSTR_OFFSETS
	.align		4
        /*005c*/ 	.byte	0x04, 0x1c
        /*005e*/ 	.short	(.L_43 - .L_42)


	//   ....[0]....
.L_42:
        /*0060*/ 	.word	0x00000460


	//----- nvinfo : EIATTR_CBANK_PARAM_SIZE
	.align		4
.L_43:
        /*0064*/ 	.byte	0x03, 0x19
        /*0066*/ 	.short	0x001c


	//----- nvinfo : EIATTR_PARAM_CBANK
	.align		4
        /*0068*/ 	.byte	0x04, 0x0a
        /*006a*/ 	.short	(.L_45 - .L_44)
	.align		4
.L_44:
        /*006c*/ 	.word	index@(.nv.constant0._Z16quadKernelSharedPiS_S_i)
        /*0070*/ 	.short	0x0380
        /*0072*/ 	.short	0x001c


	//----- nvinfo : EIATTR_SW_WAR
	.align		4
.L_45:
        /*0074*/ 	.byte	0x04, 0x36
        /*0076*/ 	.short	(.L_47 - .L_46)
.L_46:
        /*0078*/ 	.word	0x00000008
.L_47:


//--------------------- .nv.info._Z16quadKernelGlobalPiS_S_i --------------------------
	.section	.nv.info._Z16quadKernelGlobalPiS_S_i,"",@"SHT_CUDA_INFO"
	.sectionflags	@""
	.align	4


	//----- nvinfo : EIATTR_CUDA_API_VERSION
	.align		4
        /*0000*/ 	.byte	0x04, 0x37
        /*0002*/ 	.short	(.L_49 - .L_48)
.L_48:
        /*0004*/ 	.word	0x00000082


	//----- nvinfo : EIATTR_KPARAM_INFO
	.align		4
.L_49:
        /*0008*/ 	.byte	0x04, 0x17
        /*000a*/ 	.short	(.L_51 - .L_50)
.L_50:
        /*000c*/ 	.word	0x00000000
        /*0010*/ 	.short	0x0003
        /*0012*/ 	.short	0x0018
        /*0014*/ 	.byte	0x00, 0xf0, 0x11, 0x00


	//----- nvinfo : EIATTR_KPARAM_INFO
	.align		4
.L_51:
        /*0018*/ 	.byte	0x04, 0x17
        /*001a*/ 	.short	(.L_53 - .L_52)
.L_52:
        /*001c*/ 	.word	0x00000000
        /*0020*/ 	.short	0x0002
        /*0022*/ 	.short	0x0010
        /*0024*/ 	.byte	0x00, 0xf5, 0x21, 0x00


	//----- nvinfo : EIATTR_KPARAM_INFO
	.align		4
.L_53:
        /*0028*/ 	.byte	0x04, 0x17
        /*002a*/ 	.short	(.L_55 - .L_54)
.L_54:
        /*002c*/ 	.word	0x00000000
        /*0030*/ 	.short	0x0001
        /*0032*/ 	.short	0x0008
        /*0034*/ 	.byte	0x00, 0xf5, 0x21, 0x00


	//----- nvinfo : EIATTR_KPARAM_INFO
	.align		4
.L_55:
        /*0038*/ 	.byte	0x04, 0x17
        /*003a*/ 	.short	(.L_57 - .L_56)
.L_56:
        /*003c*/ 	.word	0x00000000
        /*0040*/ 	.short	0x0000
        /*0042*/ 	.short	0x0000
        /*0044*/ 	.byte	0x00, 0xf5, 0x21, 0x00


	//----- nvinfo : EIATTR_SPARSE_MMA_MASK
	.align		4
.L_57:
        /*0048*/ 	.byte	0x03, 0x50
        /*004a*/ 	.short	0x0000


	//----- nvinfo : EIATTR_MAXREG_COUNT
	.align		4
        /*004c*/ 	.byte	0x03, 0x1b
        /*004e*/ 	.short	0x00ff


	//----- nvinfo : EIATTR_NUM_BARRIERS
	.align		4
        /*0050*/ 	.byte	0x02, 0x4c
        /*0052*/ 	.byte	0x01
	.zero		1


	//----- nvinfo : EIATTR_MERCURY_ISA_VERSION
	.align		4
        /*0054*/ 	.byte	0x03, 0x5f
        /*0056*/ 	.short	0x0101


	//----- nvinfo : EIATTR_VRC_CTA_INIT_COUNT
	.align		4
        /*0058*/ 	.byte	0x02, 0x4a
	.zero		1
	.zero		1


	//----- nvinfo : EIATTR_EXIT_INSTR_OFFSETS
	.align		4
        /*005c*/ 	.byte	0x04, 0x1c
        /*005e*/ 	.short	(.L_59 - .L_58)


	//   ....[0]....
.L_58:
        /*0060*/ 	.word	0x00002540


	//----- nvinfo : EIATTR_CBANK_PARAM_SIZE
	.align		4
.L_59:
        /*0064*/ 	.byte	0x03, 0x19
        /*0066*/ 	.short	0x001c


	//----- nvinfo : EIATTR_PARAM_CBANK
	.align		4
        /*0068*/ 	.byte	0x04, 0x0a
        /*006a*/ 	.short	(.L_61 - .L_60)
	.align		4
.L_60:
        /*006c*/ 	.word	index@(.nv.constant0._Z16quadKernelGlobalPiS_S_i)
        /*0070*/ 	.short	0x0380
        /*0072*/ 	.short	0x001c


	//----- nvinfo : EIATTR_SW_WAR
	.align		4
.L_61:
        /*0074*/ 	.byte	0x04, 0x36
        /*0076*/ 	.short	(.L_63 - .L_62)
.L_62:
        /*0078*/ 	.word	0x00000008
.L_63:


//--------------------- .nv.callgraph             --------------------------
	.section	.nv.callgraph,"",@"SHT_CUDA_CALLGRAPH"
	.align	4
	.sectionentsize	8
	.align		4
        /*0000*/ 	.word	0x00000000
	.align		4
        /*0004*/ 	.word	0xffffffff
	.align		4
        /*0008*/ 	.word	0x00000000
	.align		4
        /*000c*/ 	.word	0xfffffffe
	.align		4
        /*0010*/ 	.word	0x00000000
	.align		4
        /*0014*/ 	.word	0xfffffffd
	.align		4
        /*0018*/ 	.word	0x00000000
	.align		4
        /*001c*/ 	.word	0xfffffffc


//--------------------- .nv.constant3             --------------------------
	.section	.nv.constant3,"a",@progbits
	.align	4
.nv.constant3:
	.type		constantA,@object
	.size		constantA,(constantB - constantA)
constantA:
	.zero		4096
	.type		constantB,@object
	.size		constantB,(.L_1 - constantB)
constantB:
	.zero		4096
.L_1:


//--------------------- .text._Z18quadKernelConstantPii --------------------------
	.section	.text._Z18quadKernelConstantPii,"ax",@progbits
	.align	128
        .global         _Z18quadKernelConstantPii
        .type           _Z18quadKernelConstantPii,@function
        .size           _Z18quadKernelConstantPii,(.L_x_10 - _Z18quadKernelConstantPii)
        .other          _Z18quadKernelConstantPii,@"STO_CUDA_ENTRY STV_DEFAULT"
_Z18quadKernelConstantPii:
.text._Z18quadKernelConstantPii:
[----:B------:R-:W-:Y:S01]  /*0000*/  LDC R1, c[0x0][0x37c] ;  /* 0x0000df00ff017b82 */ /* 0x000fe20000000800 */
[----:B------:R-:W0:Y:S01]  /*0010*/  LDCU UR4, c[0x0][0x388] ;  /* 0x00007100ff0477ac */ /* 0x000e220008000800 */
[----:B------:R-:W1:Y:S01]  /*0020*/  S2R R0, SR_TID.X ;  /* 0x0000000000007919 */ /* 0x000e620000002100 */
[----:B------:R-:W2:Y:S01]  /*0030*/  LDCU.64 UR6, c[0x0][0x358] ;  /* 0x00006b00ff0677ac */ /* 0x000ea20008000a00 */
[----:B0-----:R-:W-:-:S09]  /*0040*/  UISETP.GE.AND UP0, UPT, UR4, 0x1, UPT ;  /* 0x000000010400788c */ /* 0x001fd2000bf06270 */
[----:B--2---:R-:W-:Y:S05]  /*0050*/  BRA.U !UP0, `(.L_x_0) ;  /* 0x0000000108847547 */ /* 0x004fea000b800000 */
[----:B-1----:R-:W-:Y:S01]  /*0060*/  IMAD.SHL.U32 R4, R0, 0x4, RZ ;  /* 0x0000000400047824 */ /* 0x002fe200078e00ff */
[----:B------:R-:W0:Y:S01]  /*0070*/  S2UR UR5, SR_CgaCtaId ;  /* 0x00000000000579c3 */ /* 0x000e220000008800 */
[----:B------:R-:W-:-:S07]  /*0080*/  UMOV UR4, 0x400 ;  /* 0x0000040000047882 */ /* 0x000fce0000000000 */
[----:B------:R-:W1:Y:S08]  /*0090*/  LDC R6, c[0x3][R4+0x1000] ;  /* 0x00c4000004067b82 */ /* 0x000e700000000800 */
[----:B------:R-:W2:Y:S01]  /*00a0*/  LDC R5, c[0x3][R4] ;  /* 0x00c0000004057b82 */ /* 0x000ea20000000800 */
[----:B0-----:R-:W-:Y:S01]  /*00b0*/  ULEA UR4, UR5, UR4, 0x18 ;  /* 0x0000000405047291 */ /* 0x001fe2000f8ec0ff */
[----:B-1----:R-:W-:-:S02]  /*00c0*/  IABS R8, R6 ;  /* 0x0000000600087213 */ /* 0x002fc40000000000 */
[----:B------:R-:W-:Y:S02]  /*00d0*/  IABS R11, R6 ;  /* 0x00000006000b7213 */ /* 0x000fe40000000000 */
[----:B------:R-:W0:Y:S02]  /*00e0*/  I2F.RP R7, R8 ;  /* 0x0000000800077306 */ /* 0x000e240000209400 */
[----:B------:R-:W-:Y:S02]  /*00f0*/  IADD3 R11, PT, PT, RZ, -R11, RZ ;  /* 0x8000000bff0b7210 */ /* 0x000fe40007ffe0ff */
[----:B--2---:R-:W-:Y:S02]  /*0100*/  IABS R10, R5 ;  /* 0x00000005000a7213 */ /* 0x004fe40000000000 */
[----:B------:R-:W-:Y:S02]  /*0110*/  ISETP.GE.AND P2, PT, R5, RZ, PT ;  /* 0x000000ff0500720c */ /* 0x000fe40003f46270 */
[----:B0-----:R-:W0:Y:S02]  /*0120*/  MUFU.RCP R7, R7 ;  /* 0x0000000700077308 */ /* 0x001e240000001000 */
[----:B0-----:R-:W-:-:S06]  /*0130*/  VIADD R2, R7, 0xffffffe ;  /* 0x0ffffffe07027836 */ /* 0x001fcc0000000000 */
[----:B------:R0:W1:Y:S02]  /*0140*/  F2I.FTZ.U32.TRUNC.NTZ R3, R2 ;  /* 0x0000000200037305 */ /* 0x000064000021f000 */
[----:B0-----:R-:W-:Y:S01]  /*0150*/  IMAD.MOV.U32 R2, RZ, RZ, RZ ;  /* 0x000000ffff027224 */ /* 0x001fe200078e00ff */
[----:B-1----:R-:W-:-:S05]  /*0160*/  IADD3 R9, PT, PT, RZ, -R3, RZ ;  /* 0x80000003ff097210 */ /* 0x002fca0007ffe0ff */
[----:B------:R-:W-:-:S04]  /*0170*/  IMAD R9, R9, R8, RZ ;  /* 0x0000000809097224 */ /* 0x000fc800078e02ff */
[----:B------:R-:W-:Y:S01]  /*0180*/  IMAD.HI.U32 R3, R3, R9, R2 ;  /* 0x0000000903037227 */ /* 0x000fe200078e0002 */
[----:B------:R-:W-:-:S03]  /*0190*/  LEA R2, R0, UR4, 0x4 ;  /* 0x0000000400027c11 */ /* 0x000fc6000f8e20ff */
[----:B------:R-:W-:Y:S02]  /*01a0*/  IMAD.IADD R9, R5, 0x1, -R6 ;  /* 0x0000000105097824 */ /* 0x000fe400078e0a06 */
[----:B------:R-:W-:-:S04]  /*01b0*/  IMAD.HI.U32 R3, R3, R10, RZ ;  /* 0x0000000a03037227 */ /* 0x000fc800078e00ff */
[----:B------:R-:W-:Y:S02]  /*01c0*/  IMAD R11, R3, R11, R10 ;  /* 0x0000000b030b7224 */ /* 0x000fe400078e020a */
[----:B------:R-:W-:-:S03]  /*01d0*/  IMAD R10, R5, R6, RZ ;  /* 0x00000006050a7224 */ /* 0x000fc600078e02ff */
[----:B------:R-:W-:-:S13]  /*01e0*/  ISETP.GT.U32.AND P0, PT, R8, R11, PT ;  /* 0x0000000b0800720c */ /* 0x000fda0003f04070 */
[----:B------:R-:W-:Y:S01]  /*01f0*/  @!P0 IMAD.IADD R11, R11, 0x1, -R8 ;  /* 0x000000010b0b8824 */ /* 0x000fe200078e0a08 */
[----:B------:R-:W-:-:S04]  /*0200*/  ISETP.NE.AND P0, PT, R6, RZ, PT ;  /* 0x000000ff0600720c */ /* 0x000fc80003f05270 */
[----:B------:R-:W-:-:S13]  /*0210*/  ISETP.GT.U32.AND P1, PT, R8, R11, PT ;  /* 0x0000000b0800720c */ /* 0x000fda0003f24070 */
[----:B------:R-:W-:Y:S02]  /*0220*/  @!P1 IADD3 R11, PT, PT, R11, -R8, RZ ;  /* 0x800000080b0b9210 */ /* 0x000fe40007ffe0ff */
[----:B------:R-:W-:-:S03]  /*0230*/  IADD3 R8, PT, PT, R5, R6, RZ ;  /* 0x0000000605087210 */ /* 0x000fc60007ffe0ff */
[----:B------:R-:W-:Y:S01]  /*0240*/  @!P2 IMAD.MOV R11, RZ, RZ, -R11 ;  /* 0x000000ffff0ba224 */ /* 0x000fe200078e0a0b */
[----:B------:R-:W-:-:S05]  /*0250*/  @!P0 LOP3.LUT R11, RZ, R6, RZ, 0x33, !PT ;  /* 0x00000006ff0b8212 */ /* 0x000fca00078e33ff */
[----:B------:R0:W-:Y:S02]  /*0260*/  STS.128 [R2], R8 ;  /* 0x0000000802007388 */ /* 0x0001e40000000c00 */
.L_x_0:
[----:B------:R-:W2:Y:S08]  /*0270*/  S2UR UR5, SR_CgaCtaId ;  /* 0x00000000000579c3 */ /* 0x000eb00000008800 */
[----:B------:R-:W-:Y:S06]  /*0280*/  BAR.SYNC.DEFER_BLOCKING 0x0 ;  /* 0x0000000000007b1d */ /* 0x000fec0000010000 */
[----:B------:R-:W-:-:S02]  /*0290*/  UMOV UR4, 0x400 ;  /* 0x0000040000047882 */ /* 0x000fc40000000000 */
[----:B0-----:R-:W0:Y:S01]  /*02a0*/  LDC.64 R2, c[0x0][0x380] ;  /* 0x0000e000ff027b82 */ /* 0x001e220000000a00 */
[----:B------:R-:W3:Y:S01]  /*02b0*/  S2R R9, SR_CTAID.X ;  /* 0x0000000000097919 */ /* 0x000ee20000002500 */
[----:B--2---:R-:W-:-:S06]  /*02c0*/  ULEA UR4, UR5, UR4, 0x18 ;  /* 0x0000000405047291 */ /* 0x004fcc000f8ec0ff */
[----:B-1----:R-:W-:-:S05]  /*02d0*/  LEA R4, R0, UR4, 0x4 ;  /* 0x0000000400047c11 */ /* 0x002fca000f8e20ff */
[----:B------:R-:W3:Y:S01]  /*02e0*/  LDCU UR4, c[0x0][0x360] ;  /* 0x00006c00ff0477ac */ /* 0x000ee20008000800 */
[----:B------:R-:W1:Y:S01]  /*02f0*/  LDS.128 R4, [R4] ;  /* 0x0000000004047984 */ /* 0x000e620000000c00 */
[----:B---3--:R-:W-:-:S05]  /*0300*/  IMAD R0, R9, UR4, R0 ;  /* 0x0000000409007c24 */ /* 0x008fca000f8e0200 */
[----:B------:R-:W-:-:S05]  /*0310*/  SHF.L.U32 R9, R0, 0x2, RZ ;  /* 0x0000000200097819 */ /* 0x000fca00000006ff */
[----:B0-----:R-:W-:-:S05]  /*0320*/  IMAD.WIDE R2, R9, 0x4, R2 ;  /* 0x0000000409027825 */ /* 0x001fca00078e0202 */
[----:B-1----:R-:W-:Y:S04]  /*0330*/  STG.E desc[UR6][R2.64], R4 ;  /* 0x0000000402007986 */ /* 0x002fe8000c101906 */
[----:B------:R-:W-:Y:S04]  /*0340*/  STG.E desc[UR6][R2.64+0x4], R5 ;  /* 0x0000040502007986 */ /* 0x000fe8000c101906 */
[----:B------:R-:W-:Y:S04]  /*0350*/  STG.E desc[UR6][R2.64+0x8], R6 ;  /* 0x0000080602007986 */ /* 0x000fe8000c101906 */
[----:B------:R-:W-:Y:S01]  /*0360*/  STG.E desc[UR6][R2.64+0xc], R7 ;  /* 0x00000c0702007986 */ /* 0x000fe2000c101906 */
[----:B------:R-:W-:Y:S06]  /*0370*/  BAR.SYNC.DEFER_BLOCKING 0x0 ;  /* 0x0000000000007b1d */ /* 0x000fec0000010000 */
[----:B------:R-:W-:Y:S05]  /*0380*/  EXIT ;  /* 0x000000000000794d */ /* 0x000fea0003800000 */
.L_x_1:
[----:B------:R-:W-:-:S00]  /*0390*/  BRA `(.L_x_1) ;  /* 0xfffffffc00fc7947 */ /* 0x000fc0000383ffff */
[----:B------:R-:W-:-:S00]  /*03a0*/  NOP ;  /* 0x0000000000007918 */ /* 0x000fc00000000000 */
        /* <DEDUP_REMOVED lines=13> */
.L_x_10:


//--------------------- .text._Z16quadKernelSharedPiS_S_i --------------------------
	.section	.text._Z16quadKernelSharedPiS_S_i,"ax",@progbits
	.align	128
        .global         _Z16quadKernelSharedPiS_S_i
        .type           _Z16quadKernelSharedPiS_S_i,@function
        .size           _Z16quadKernelSharedPiS_S_i,(.L_x_11 - _Z16quadKernelSharedPiS_S_i)
        .other          _Z16quadKernelSharedPiS_S_i,@"STO_CUDA_ENTRY STV_DEFAULT"
_Z16quadKernelSharedPiS_S_i:
.text._Z16quadKernelSharedPiS_S_i:
[----:B------:R-:W-:Y:S01]  /*0000*/  LDC R1, c[0x0][0x37c] ;  /* 0x0000df00ff017b82 */ /* 0x000fe20000000800 */
[----:B------:R-:W0:Y:S07]  /*0010*/  S2R R2, SR_TID.X ;  /* 0x0000000000027919 */ /* 0x000e2e0000002100 */
[----:B------:R-:W0:Y:S01]  /*0020*/  S2UR UR4, SR_CTAID.X ;  /* 0x00000000000479c3 */ /* 0x000e220000002500 */
[----:B------:R-:W1:Y:S01]  /*0030*/  LDCU.64 UR8, c[0x0][0x358] ;  /* 0x00006b00ff0877ac */ /* 0x000e620008000a00 */
[----:B------:R-:W2:Y:S06]  /*0040*/  LDCU UR7, c[0x0][0x398] ;  /* 0x00007300ff0777ac */ /* 0x000eac0008000800 */
[----:B------:R-:W0:Y:S08]  /*0050*/  LDC R3, c[0x0][0x360] ;  /* 0x0000d800ff037b82 */ /* 0x000e300000000800 */
[----:B------:R-:W3:Y:S08]  /*0060*/  LDC.64 R4, c[0x0][0x380] ;  /* 0x0000e000ff047b82 */ /* 0x000ef00000000a00 */
[----:B------:R-:W4:Y:S01]  /*0070*/  S2UR UR6, SR_CgaCtaId ;  /* 0x00000000000679c3 */ /* 0x000f220000008800 */
[----:B0-----:R-:W-:-:S07]  /*0080*/  IMAD R0, R3, UR4, R2 ;  /* 0x0000000403007c24 */ /* 0x001fce000f8e0202 */
[----:B------:R-:W0:Y:S01]  /*0090*/  LDC.64 R6, c[0x0][0x388] ;  /* 0x0000e200ff067b82 */ /* 0x000e220000000a00 */
[----:B---3--:R-:W-:-:S06]  /*00a0*/  IMAD.WIDE R4, R0, 0x4, R4 ;  /* 0x0000000400047825 */ /* 0x008fcc00078e0204 */
[----:B-1----:R-:W3:Y:S01]  /*00b0*/  LDG.E R4, desc[UR8][R4.64] ;  /* 0x0000000804047981 */ /* 0x002ee2000c1e1900 */
[----:B------:R-:W-:Y:S02]  /*00c0*/  UMOV UR4, 0x400 ;  /* 0x0000040000047882 */ /* 0x000fe40000000000 */
[----:B----4-:R-:W-:-:S06]  /*00d0*/  ULEA UR5, UR6, UR4, 0x18 ;  /* 0x0000000406057291 */ /* 0x010fcc000f8ec0ff */
[----:B------:R-:W-:Y:S01]  /*00e0*/  LEA R3, R2, UR5, 0x2 ;  /* 0x0000000502037c11 */ /* 0x000fe2000f8e10ff */
[----:B0-----:R-:W-:-:S04]  /*00f0*/  IMAD.WIDE R6, R0, 0x4, R6 ;  /* 0x0000000400067825 */ /* 0x001fc800078e0206 */
[----:B---3--:R0:W-:Y:S01]  /*0100*/  STS [R3], R4 ;  /* 0x0000000403007388 */ /* 0x0081e20000000800 */
[----:B------:R-:W-:Y:S06]  /*0110*/  BAR.SYNC.DEFER_BLOCKING 0x0 ;  /* 0x0000000000007b1d */ /* 0x000fec0000010000 */
[----:B------:R-:W3:Y:S01]  /*0120*/  LDG.E R6, desc[UR8][R6.64] ;  /* 0x0000000806067981 */ /* 0x000ee2000c1e1900 */
[----:B------:R-:W-:Y:S02]  /*0130*/  UIADD3 UR5, UPT, UPT, UR4, 0x1000, URZ ;  /* 0x0000100004057890 */ /* 0x000fe4000fffe0ff */
[----:B--2---:R-:W-:-:S02]  /*0140*/  UISETP.GE.AND UP0, UPT, UR7, 0x1, UPT ;  /* 0x000000010700788c */ /* 0x004fc4000bf06270 */
[----:B------:R-:W-:-:S06]  /*0150*/  ULEA UR5, UR6, UR5, 0x18 ;  /* 0x0000000506057291 */ /* 0x000fcc000f8ec0ff */
[----:B------:R-:W-:-:S05]  /*0160*/  LEA R9, R2, UR5, 0x2 ;  /* 0x0000000502097c11 */ /* 0x000fca000f8e10ff */
[----:B---3--:R0:W-:Y:S01]  /*0170*/  STS [R9], R6 ;  /* 0x0000000609007388 */ /* 0x0081e20000000800 */
[----:B------:R-:W-:Y:S06]  /*0180*/  BAR.SYNC.DEFER_BLOCKING 0x0 ;  /* 0x0000000000007b1d */ /* 0x000fec0000010000 */
[----:B------:R-:W-:Y:S05]  /*0190*/  BRA.U !UP0, `(.L_x_2) ;  /* 0x00000001087c7547 */ /* 0x000fea000b800000 */
[----:B0-----:R-:W0:Y:S01]  /*01a0*/  LDS R6, [R9] ;  /* 0x0000000009067984 */ /* 0x001e220000000800 */
[----:B------:R-:W-:-:S03]  /*01b0*/  UIADD3 UR5, UPT, UPT, UR4, 0x2000, URZ ;  /* 0x0000200004057890 */ /* 0x000fc6000fffe0ff */
[----:B------:R-:W1:Y:S01]  /*01c0*/  LDS R3, [R3] ;  /* 0x0000000003037984 */ /* 0x000e620000000800 */
[----:B------:R-:W-:Y:S01]  /*01d0*/  ULEA UR5, UR6, UR5, 0x18 ;  /* 0x0000000506057291 */ /* 0x000fe2000f8ec0ff */
[----:B0-----:R-:W-:-:S04]  /*01e0*/  IABS R8, R6 ;  /* 0x0000000600087213 */ /* 0x001fc80000000000 */
[----:B------:R-:W0:Y:S01]  /*01f0*/  I2F.RP R7, R8 ;  /* 0x0000000800077306 */ /* 0x000e220000209400 */
[----:B-1----:R-:W-:Y:S02]  /*0200*/  IABS R10, R3 ;  /* 0x00000003000a7213 */ /* 0x002fe40000000000 */
[----:B------:R-:W-:-:S05]  /*0210*/  ISETP.GE.AND P2, PT, R3, RZ, PT ;  /* 0x000000ff0300720c */ /* 0x000fca0003f46270 */
[----:B0-----:R-:W0:Y:S02]  /*0220*/  MUFU.RCP R7, R7 ;  /* 0x0000000700077308 */ /* 0x001e240000001000 */
[----:B0-----:R-:W-:-:S06]  /*0230*/  VIADD R4, R7, 0xffffffe ;  /* 0x0ffffffe07047836 */ /* 0x001fcc0000000000 */
[----:B------:R0:W1:Y:S02]  /*0240*/  F2I.FTZ.U32.TRUNC.NTZ R5, R4 ;  /* 0x0000000400057305 */ /* 0x000064000021f000 */
[----:B0-----:R-:W-:Y:S02]  /*0250*/  HFMA2 R4, -RZ, RZ, 0, 0 ;  /* 0x00000000ff047431 */ /* 0x001fe400000001ff */
[----:B-1----:R-:W-:-:S04]  /*0260*/  IMAD.MOV R11, RZ, RZ, -R5 ;  /* 0x000000ffff0b7224 */ /* 0x002fc800078e0a05 */
[----:B------:R-:W-:Y:S01]  /*0270*/  IMAD R9, R11, R8, RZ ;  /* 0x000000080b097224 */ /* 0x000fe200078e02ff */
[----:B------:R-:W-:-:S03]  /*0280*/  IABS R11, R6 ;  /* 0x00000006000b7213 */ /* 0x000fc60000000000 */
[----:B------:R-:W-:Y:S01]  /*0290*/  IMAD.HI.U32 R5, R5, R9, R4 ;  /* 0x0000000905057227 */ /* 0x000fe200078e0004 */
[----:B------:R-:W-:-:S03]  /*02a0*/  IADD3 R9, PT, PT, R3, -R6, RZ ;  /* 0x8000000603097210 */ /* 0x000fc60007ffe0ff */
[----:B------:R-:W-:Y:S02]  /*02b0*/  IMAD.MOV R11, RZ, RZ, -R11 ;  /* 0x000000ffff0b7224 */ /* 0x000fe400078e0a0b */
[----:B------:R-:W-:-:S04]  /*02c0*/  IMAD.HI.U32 R5, R5, R10, RZ ;  /* 0x0000000a05057227 */ /* 0x000fc800078e00ff */
[----:B------:R-:W-:Y:S02]  /*02d0*/  IMAD R11, R5, R11, R10 ;  /* 0x0000000b050b7224 */ /* 0x000fe400078e020a */
[----:B------:R-:W-:-:S03]  /*02e0*/  IMAD R10, R3, R6, RZ ;  /* 0x00000006030a7224 */ /* 0x000fc600078e02ff */
[----:B------:R-:W-:-:S13]  /*02f0*/  ISETP.GT.U32.AND P0, PT, R8, R11, PT ;  /* 0x0000000b0800720c */ /* 0x000fda0003f04070 */
[----:B------:R-:W-:Y:S02]  /*0300*/  @!P0 IADD3 R11, PT, PT, R11, -R8, RZ ;  /* 0x800000080b0b8210 */ /* 0x000fe40007ffe0ff */
[----:B------:R-:W-:Y:S02]  /*0310*/  ISETP.NE.AND P0, PT, R6, RZ, PT ;  /* 0x000000ff0600720c */ /* 0x000fe40003f05270 */
[----:B------:R-:W-:-:S13]  /*0320*/  ISETP.GT.U32.AND P1, PT, R8, R11, PT ;  /* 0x0000000b0800720c */ /* 0x000fda0003f24070 */
[----:B------:R-:W-:Y:S02]  /*0330*/  @!P1 IMAD.IADD R11, R11, 0x1, -R8 ;  /* 0x000000010b0b9824 */ /* 0x000fe400078e0a08 */
[----:B------:R-:W-:Y:S01]  /*0340*/  IMAD.IADD R8, R3, 0x1, R6 ;  /* 0x0000000103087824 */ /* 0x000fe200078e0206 */
[----:B------:R-:W-:Y:S02]  /*0350*/  LEA R3, R2, UR5, 0x4 ;  /* 0x0000000502037c11 */ /* 0x000fe4000f8e20ff */
[----:B------:R-:W-:Y:S02]  /*0360*/  @!P2 IADD3 R11, PT, PT, -R11, RZ, RZ ;  /* 0x000000ff0b0ba210 */ /* 0x000fe40007ffe1ff */
[----:B------:R-:W-:-:S05]  /*0370*/  @!P0 LOP3.LUT R11, RZ, R6, RZ, 0x33, !PT ;  /* 0x00000006ff0b8212 */ /* 0x000fca00078e33ff */
[----:B------:R1:W-:Y:S02]  /*0380*/  STS.128 [R3], R8 ;  /* 0x0000000803007388 */ /* 0x0003e40000000c00 */
.L_x_2:
[----:B------:R-:W-:Y:S01]  /*0390*/  BAR.SYNC.DEFER_BLOCKING 0x0 ;  /* 0x0000000000007b1d */ /* 0x000fe20000010000 */
[----:B------:R-:W-:Y:S01]  /*03a0*/  UIADD3 UR4, UPT, UPT, UR4, 0x2000, URZ ;  /* 0x0000200004047890 */ /* 0x000fe2000fffe0ff */
[----:B------:R-:W-:-:S03]  /*03b0*/  IMAD.SHL.U32 R5, R0, 0x4, RZ ;  /* 0x0000000400057824 */ /* 0x000fc600078e00ff */
[----:B------:R-:W-:-:S06]  /*03c0*/  ULEA UR4, UR6, UR4, 0x18 ;  /* 0x0000000406047291 */ /* 0x000fcc000f8ec0ff */
[----:B-1----:R-:W-:Y:S02]  /*03d0*/  LEA R8, R2, UR4, 0x4 ;  /* 0x0000000402087c11 */ /* 0x002fe4000f8e20ff */
[----:B0-----:R-:W0:Y:S04]  /*03e0*/  LDC.64 R2, c[0x0][0x390] ;  /* 0x0000e400ff027b82 */ /* 0x001e280000000a00 */
[----:B------:R-:W1:Y:S01]  /*03f0*/  LDS.128 R8, [R8] ;  /* 0x0000000008087984 */ /* 0x000e620000000c00 */
[----:B0-----:R-:W-:-:S05]  /*0400*/  IMAD.WIDE R2, R5, 0x4, R2 ;  /* 0x0000000405027825 */ /* 0x001fca00078e0202 */
[----:B-1----:R-:W-:Y:S04]  /*0410*/  STG.E desc[UR8][R2.64], R8 ;  /* 0x0000000802007986 */ /* 0x002fe8000c101908 */
[----:B------:R-:W-:Y:S04]  /*0420*/  STG.E desc[UR8][R2.64+0x4], R9 ;  /* 0x0000040902007986 */ /* 0x000fe8000c101908 */
[----:B------:R-:W-:Y:S04]  /*0430*/  STG.E desc[UR8][R2.64+0x8], R10 ;  /* 0x0000080a02007986 */ /* 0x000fe8000c101908 */
[----:B------:R-:W-:Y:S01]  /*0440*/  STG.E desc[UR8][R2.64+0xc], R11 ;  /* 0x00000c0b02007986 */ /* 0x000fe2000c101908 */
[----:B------:R-:W-:Y:S06]  /*0450*/  BAR.SYNC.DEFER_BLOCKING 0x0 ;  /* 0x0000000000007b1d */ /* 0x000fec0000010000 */
[----:B------:R-:W-:Y:S05]  /*0460*/  EXIT ;  /* 0x000000000000794d */ /* 0x000fea0003800000 */
.L_x_3:
        /* <DEDUP_REMOVED lines=9> */
.L_x_11:


//--------------------- .text._Z16quadKernelGlobalPiS_S_i --------------------------
	.section	.text._Z16quadKernelGlobalPiS_S_i,"ax",@progbits
	.align	128
        .global         _Z16quadKernelGlobalPiS_S_i
        .type           _Z16quadKernelGlobalPiS_S_i,@function
        .size           _Z16quadKernelGlobalPiS_S_i,(.L_x_12 - _Z16quadKernelGlobalPiS_S_i)
        .other          _Z16quadKernelGlobalPiS_S_i,@"STO_CUDA_ENTRY STV_DEFAULT"
_Z16quadKernelGlobalPiS_S_i:
.text._Z16quadKernelGlobalPiS_S_i:
[----:B------:R-:W-:Y:S01]  /*0000*/  LDC R1, c[0x0][0x37c] ;  /* 0x0000df00ff017b82 */ /* 0x000fe20000000800 */
[----:B------:R-:W0:Y:S02]  /*0010*/  LDCU UR4, c[0x0][0x398] ;  /* 0x00007300ff0477ac */ /* 0x000e240008000800 */
[----:B0-----:R-:W-:-:S09]  /*0020*/  UISETP.GE.AND UP0, UPT, UR4, 0x1, UPT ;  /* 0x000000010400788c */ /* 0x001fd2000bf06270 */
[----:B------:R-:W-:Y:S05]  /*0030*/  BRA.U !UP0, `(.L_x_4) ;  /* 0x00000025083c7547 */ /* 0x000fea000b800000 */
[----:B------:R-:W0:Y:S01]  /*0040*/  S2R R9, SR_TID.X ;  /* 0x0000000000097919 */ /* 0x000e220000002100 */
[----:B------:R-:W0:Y:S01]  /*0050*/  LDCU UR5, c[0x0][0x360] ;  /* 0x00006c00ff0577ac */ /* 0x000e220008000800 */
[----:B------:R-:W1:Y:S01]  /*0060*/  LDC.64 R2, c[0x0][0x380] ;  /* 0x0000e000ff027b82 */ /* 0x000e620000000a00 */
[----:B------:R-:W0:Y:S01]  /*0070*/  S2R R0, SR_CTAID.X ;  /* 0x0000000000007919 */ /* 0x000e220000002500 */
[----:B------:R-:W-:Y:S01]  /*0080*/  UISETP.GE.U32.AND UP1, UPT, UR4, 0x8, UPT ;  /* 0x000000080400788c */ /* 0x000fe2000bf26070 */
[----:B------:R-:W2:Y:S05]  /*0090*/  LDCU.64 UR8, c[0x0][0x358] ;  /* 0x00006b00ff0877ac */ /* 0x000eaa0008000a00 */
[----:B------:R-:W3:Y:S08]  /*00a0*/  LDC.64 R4, c[0x0][0x388] ;  /* 0x0000e200ff047b82 */ /* 0x000ef00000000a00 */
[----:B------:R-:W4:Y:S01]  /*00b0*/  LDC.64 R6, c[0x0][0x390] ;  /* 0x0000e400ff067b82 */ /* 0x000f220000000a00 */
[----:B0-----:R-:W-:Y:S01]  /*00c0*/  IMAD R9, R0, UR5, R9 ;  /* 0x0000000500097c24 */ /* 0x001fe2000f8e0209 */
[----:B------:R-:W-:-:S03]  /*00d0*/  ULOP3.LUT UR5, UR4, 0x7, URZ, 0xc0, !UPT ;  /* 0x0000000704057892 */ /* 0x000fc6000f8ec0ff */
[C---:B------:R-:W-:Y:S01]  /*00e0*/  IMAD.SHL.U32 R11, R9.reuse, 0x4, RZ ;  /* 0x00000004090b7824 */ /* 0x040fe200078e00ff */
[----:B------:R-:W-:Y:S01]  /*00f0*/  UISETP.NE.AND UP0, UPT, UR5, URZ, UPT ;  /* 0x000000ff0500728c */ /* 0x000fe2000bf05270 */
[----:B-1----:R-:W-:-:S04]  /*0100*/  IMAD.WIDE R2, R9, 0x4, R2 ;  /* 0x0000000409027825 */ /* 0x002fc800078e0202 */
[----:B---3--:R-:W-:-:S04]  /*0110*/  IMAD.WIDE R4, R9, 0x4, R4 ;  /* 0x0000000409047825 */ /* 0x008fc800078e0204 */
[----:B----4-:R-:W-:Y:S01]  /*0120*/  IMAD.WIDE R6, R11, 0x4, R6 ;  /* 0x000000040b067825 */ /* 0x010fe200078e0206 */
[----:B--2---:R-:W-:Y:S06]  /*0130*/  BRA.U !UP1, `(.L_x_5) ;  /* 0x0000001109b87547 */ /* 0x004fec000b800000 */
[----:B------:R-:W-:-:S04]  /*0140*/  ULOP3.LUT UR4, UR4, 0x7ffffff8, URZ, 0xc0, !UPT ;  /* 0x7ffffff804047892 */ /* 0x000fc8000f8ec0ff */
[----:B------:R-:W-:-:S12]  /*0150*/  UIADD3 UR4, UPT, UPT, -UR4, URZ, URZ ;  /* 0x000000ff04047290 */ /* 0x000fd8000fffe1ff */
.L_x_6:
[----:B------:R-:W2:Y:S04]  /*0160*/  LDG.E R0, desc[UR8][R2.64] ;  /* 0x0000000802007981 */ /* 0x000ea8000c1e1900 */
[----:B0-----:R-:W2:Y:S02]  /*0170*/  LDG.E R9, desc[UR8][R4.64] ;  /* 0x0000000804097981 */ /* 0x001ea4000c1e1900 */
[----:B--2---:R-:W-:-:S05]  /*0180*/  IMAD.IADD R9, R0, 0x1, R9 ;  /* 0x0000000100097824 */ /* 0x004fca00078e0209 */
[----:B------:R-:W-:Y:S04]  /*0190*/  STG.E desc[UR8][R6.64], R9 ;  /* 0x0000000906007986 */ /* 0x000fe8000c101908 */
[----:B------:R-:W2:Y:S04]  /*01a0*/  LDG.E R0, desc[UR8][R2.64] ;  /* 0x0000000802007981 */ /* 0x000ea8000c1e1900 */
[----:B------:R-:W2:Y:S02]  /*01b0*/  LDG.E R11, desc[UR8][R4.64] ;  /* 0x00000008040b7981 */ /* 0x000ea4000c1e1900 */
[----:B--2---:R-:W-:-:S05]  /*01c0*/  IADD3 R11, PT, PT, R0, -R11, RZ ;  /* 0x8000000b000b7210 */ /* 0x004fca0007ffe0ff */
[----:B------:R-:W-:Y:S04]  /*01d0*/  STG.E desc[UR8][R6.64+0x4], R11 ;  /* 0x0000040b06007986 */ /* 0x000fe8000c101908 */
[----:B------:R-:W2:Y:S04]  /*01e0*/  LDG.E R0, desc[UR8][R2.64] ;  /* 0x0000000802007981 */ /* 0x000ea8000c1e1900 */
[----:B------:R-:W2:Y:S02]  /*01f0*/  LDG.E R13, desc[UR8][R4.64] ;  /* 0x00000008040d7981 */ /* 0x000ea4000c1e1900 */
[----:B--2---:R-:W-:-:S05]  /*0200*/  IMAD R13, R0, R13, RZ ;  /* 0x0000000d000d7224 */ /* 0x004fca00078e02ff */
[----:B------:R0:W-:Y:S04]  /*0210*/  STG.E desc[UR8][R6.64+0x8], R13 ;  /* 0x0000080d06007986 */ /* 0x0001e8000c101908 */
[----:B------:R-:W2:Y:S04]  /*0220*/  LDG.E R10, desc[UR8][R4.64] ;  /* 0x00000008040a7981 */ /* 0x000ea8000c1e1900 */
[----:B------:R-:W3:Y:S01]  /*0230*/  LDG.E R0, desc[UR8][R2.64] ;  /* 0x0000000802007981 */ /* 0x000ee2000c1e1900 */
[-C--:B--2---:R-:W-:Y:S02]  /*0240*/  IABS R14, R10.reuse ;  /* 0x0000000a000e7213 */ /* 0x084fe40000000000 */
[----:B0-----:R-:W-:-:S02]  /*0250*/  IABS R13, R10 ;  /* 0x0000000a000d7213 */ /* 0x001fc40000000000 */
[----:B------:R-:W0:Y:S01]  /*0260*/  I2F.RP R12, R14 ;  /* 0x0000000e000c7306 */ /* 0x000e220000209400 */
[----:B---3--:R-:W-:Y:S02]  /*0270*/  ISETP.GE.AND P2, PT, R0, RZ, PT ;  /* 0x000000ff0000720c */ /* 0x008fe40003f46270 */
[----:B------:R-:W-:-:S05]  /*0280*/  IADD3 R13, PT, PT, RZ, -R13, RZ ;  /* 0x8000000dff0d7210 */ /* 0x000fca0007ffe0ff */
[----:B0-----:R-:W0:Y:S02]  /*0290*/  MUFU.RCP R12, R12 ;  /* 0x0000000c000c7308 */ /* 0x001e240000001000 */
[----:B0-----:R-:W-:Y:S01]  /*02a0*/  VIADD R8, R12, 0xffffffe ;  /* 0x0ffffffe0c087836 */ /* 0x001fe20000000000 */
[----:B------:R-:W-:-:S05]  /*02b0*/  IABS R12, R0 ;  /* 0x00000000000c7213 */ /* 0x000fca0000000000 */
[----:B------:R0:W1:Y:S02]  /*02c0*/  F2I.FTZ.U32.TRUNC.NTZ R9, R8 ;  /* 0x0000000800097305 */ /* 0x000064000021f000 */
[----:B0-----:R-:W-:Y:S02]  /*02d0*/  IMAD.MOV.U32 R8, RZ, RZ, RZ ;  /* 0x000000ffff087224 */ /* 0x001fe400078e00ff */
[----:B-1----:R-:W-:-:S04]  /*02e0*/  IMAD.MOV R11, RZ, RZ, -R9 ;  /* 0x000000ffff0b7224 */ /* 0x002fc800078e0a09 */
[----:B------:R-:W-:-:S04]  /*02f0*/  IMAD R11, R11, R14, RZ ;  /* 0x0000000e0b0b7224 */ /* 0x000fc800078e02ff */
[----:B------:R-:W-:-:S04]  /*0300*/  IMAD.HI.U32 R9, R9, R11, R8 ;  /* 0x0000000b09097227 */ /* 0x000fc800078e0008 */
[----:B------:R-:W-:Y:S02]  /*0310*/  IMAD.MOV.U32 R11, RZ, RZ, R13 ;  /* 0x000000ffff0b7224 */ /* 0x000fe400078e000d */
[----:B------:R-:W-:-:S04]  /*0320*/  IMAD.HI.U32 R9, R9, R12, RZ ;  /* 0x0000000c09097227 */ /* 0x000fc800078e00ff */
[----:B------:R-:W-:-:S05]  /*0330*/  IMAD R9, R9, R11, R12 ;  /* 0x0000000b09097224 */ /* 0x000fca00078e020c */
[----:B------:R-:W-:-:S13]  /*0340*/  ISETP.GT.U32.AND P0, PT, R14, R9, PT ;  /* 0x000000090e00720c */ /* 0x000fda0003f04070 */
[----:B------:R-:W-:Y:S02]  /*0350*/  @!P0 IADD3 R9, PT, PT, R9, -R14, RZ ;  /* 0x8000000e09098210 */ /* 0x000fe40007ffe0ff */
[----:B------:R-:W-:Y:S02]  /*0360*/  ISETP.NE.AND P0, PT, R10, RZ, PT ;  /* 0x000000ff0a00720c */ /* 0x000fe40003f05270 */
[----:B------:R-:W-:-:S13]  /*0370*/  ISETP.GT.U32.AND P1, PT, R14, R9, PT ;  /* 0x000000090e00720c */ /* 0x000fda0003f24070 */
[----:B------:R-:W-:-:S04]  /*0380*/  @!P1 IMAD.IADD R9, R9, 0x1, -R14 ;  /* 0x0000000109099824 */ /* 0x000fc800078e0a0e */
[----:B------:R-:W-:Y:S01]  /*0390*/  @!P2 IMAD.MOV R9, RZ, RZ, -R9 ;  /* 0x000000ffff09a224 */ /* 0x000fe200078e0a09 */
[----:B------:R-:W-:-:S05]  /*03a0*/  @!P0 LOP3.LUT R9, RZ, R10, RZ, 0x33, !PT ;  /* 0x0000000aff098212 */ /* 0x000fca00078e33ff */
[----:B------:R-:W-:Y:S04]  /*03b0*/  STG.E desc[UR8][R6.64+0xc], R9 ;  /* 0x00000c0906007986 */ /* 0x000fe8000c101908 */
[----:B------:R-:W2:Y:S04]  /*03c0*/  LDG.E R0, desc[UR8][R2.64] ;  /* 0x0000000802007981 */ /* 0x000ea8000c1e1900 */
[----:B------:R-:W2:Y:S02]  /*03d0*/  LDG.E R11, desc[UR8][R4.64] ;  /* 0x00000008040b7981 */ /* 0x000ea4000c1e1900 */
[----:B--2---:R-:W-:-:S05]  /*03e0*/  IADD3 R11, PT, PT, R0, R11, RZ ;  /* 0x0000000b000b7210 */ /* 0x004fca0007ffe0ff */
[----:B------:R-:W-:Y:S04]  /*03f0*/  STG.E desc[UR8][R6.64], R11 ;  /* 0x0000000b06007986 */ /* 0x000fe8000c101908 */
[----:B------:R-:W2:Y:S04]  /*0400*/  LDG.E R0, desc[UR8][R2.64] ;  /* 0x0000000802007981 */ /* 0x000ea8000c1e1900 */
[----:B------:R-:W2:Y:S02]  /*0410*/  LDG.E R13, desc[UR8][R4.64] ;  /* 0x00000008040d7981 */ /* 0x000ea4000c1e1900 */
[----:B--2---:R-:W-:-:S05]  /*0420*/  IMAD.IADD R13, R0, 0x1, -R13 ;  /* 0x00000001000d7824 */ /* 0x004fca00078e0a0d */
        /* <DEDUP_REMOVED lines=10> */
[----:B---3--:R-:W-:Y:S02]  /*04d0*/  IABS R14, R0 ;  /* 0x00000000000e7213 */ /* 0x008fe40000000000 */
[----:B------:R-:W-:-:S05]  /*04e0*/  ISETP.GE.AND P2, PT, R0, RZ, PT ;  /* 0x000000ff0000720c */ /* 0x000fca0003f46270 */
[----:B0-----:R-:W0:Y:S02]  /*04f0*/  MUFU.RCP R11, R11 ;  /* 0x0000000b000b7308 */ /* 0x001e240000001000 */
[----:B0-----:R-:W-:Y:S02]  /*0500*/  VIADD R8, R11, 0xffffffe ;  /* 0x0ffffffe0b087836 */ /* 0x001fe40000000000 */
[----:B------:R-:W-:-:S04]  /*0510*/  IMAD.MOV R11, RZ, RZ, -R15 ;  /* 0x000000ffff0b7224 */ /* 0x000fc800078e0a0f */
[----:B------:R0:W1:Y:S02]  /*0520*/  F2I.FTZ.U32.TRUNC.NTZ R9, R8 ;  /* 0x0000000800097305 */ /* 0x000064000021f000 */
[----:B0-----:R-:W-:Y:S01]  /*0530*/  IMAD.MOV.U32 R8, RZ, RZ, RZ ;  /* 0x000000ffff087224 */ /* 0x001fe200078e00ff */
[----:B-1----:R-:W-:-:S05]  /*0540*/  IADD3 R13, PT, PT, RZ, -R9, RZ ;  /* 0x80000009ff0d7210 */ /* 0x002fca0007ffe0ff */
[----:B------:R-:W-:-:S04]  /*0550*/  IMAD R13, R13, R12, RZ ;  /* 0x0000000c0d0d7224 */ /* 0x000fc800078e02ff */
[----:B------:R-:W-:-:S06]  /*0560*/  IMAD.HI.U32 R9, R9, R13, R8 ;  /* 0x0000000d09097227 */ /* 0x000fcc00078e0008 */
        /* <DEDUP_REMOVED lines=209> */
[----:B------:R-:W-:-:S04]  /*1280*/  UIADD3 UR4, UPT, UPT, UR4, 0x8, URZ ;  /* 0x0000000804047890 */ /* 0x000fc8000fffe0ff */
[----:B------:R-:W-:Y:S01]  /*1290*/  UISETP.NE.AND UP1, UPT, UR4, URZ, UPT ;  /* 0x000000ff0400728c */ /* 0x000fe2000bf25270 */
[-C--:B--2---:R-:W-:Y:S02]  /*12a0*/  IABS R12, R10.reuse ;  /* 0x0000000a000c7213 */ /* 0x084fe40000000000 */
[----:B0-----:R-:W-:Y:S02]  /*12b0*/  IABS R15, R10 ;  /* 0x0000000a000f7213 */ /* 0x001fe40000000000 */
        /* <DEDUP_REMOVED lines=20> */
[----:B------:R0:W-:Y:S01]  /*1400*/  STG.E desc[UR8][R6.64+0xc], R9 ;  /* 0x00000c0906007986 */ /* 0x0001e2000c101908 */
[----:B------:R-:W-:Y:S05]  /*1410*/  BRA.U UP1, `(.L_x_6) ;  /* 0xffffffed01507547 */ /* 0x000fea000b83ffff */
.L_x_5:
[----:B------:R-:W-:Y:S05]  /*1420*/  BRA.U !UP0, `(.L_x_4) ;  /* 0x0000001108407547 */ /* 0x000fea000b800000 */
[----:B------:R-:W1:Y:S01]  /*1430*/  LDCU UR4, c[0x0][0x398] ;  /* 0x00007300ff0477ac */ /* 0x000e620008000800 */
[----:B------:R-:W-:Y:S02]  /*1440*/  UISETP.GE.U32.AND UP0, UPT, UR5, 0x4, UPT ;  /* 0x000000040500788c */ /* 0x000fe4000bf06070 */
[----:B-1----:R-:W-:-:S04]  /*1450*/  ULOP3.LUT UR6, UR4, 0x3, URZ, 0xc0, !UPT ;  /* 0x0000000304067892 */ /* 0x002fc8000f8ec0ff */
[----:B------:R-:W-:-:S03]  /*1460*/  UISETP.NE.AND UP1, UPT, UR6, URZ, UPT ;  /* 0x000000ff0600728c */ /* 0x000fc6000bf25270 */
[----:B------:R-:W-:Y:S08]  /*1470*/  BRA.U !UP0, `(.L_x_7) ;  /* 0x0000000908547547 */ /* 0x000ff0000b800000 */
[----:B------:R-:W2:Y:S04]  /*1480*/  LDG.E R0, desc[UR8][R2.64] ;  /* 0x0000000802007981 */ /* 0x000ea8000c1e1900 */
[----:B0-----:R-:W2:Y:S02]  /*1490*/  LDG.E R9, desc[UR8][R4.64] ;  /* 0x0000000804097981 */ /* 0x001ea4000c1e1900 */
        /* <DEDUP_REMOVED lines=16> */
[----:B------:R-:W-:-:S05]  /*15a0*/  IMAD.MOV R13, RZ, RZ, -R13 ;  /* 0x000000ffff0d7224 */ /* 0x000fca00078e0a0d */
[----:B0-----:R-:W0:Y:S02]  /*15b0*/  MUFU.RCP R12, R12 ;  /* 0x0000000c000c7308 */ /* 0x001e240000001000 */
[----:B0-----:R-:W-:Y:S01]  /*15c0*/  VIADD R8, R12, 0xffffffe ;  /* 0x0ffffffe0c087836 */ /* 0x001fe20000000000 */
[----:B------:R-:W-:-:S05]  /*15d0*/  IABS R12, R0 ;  /* 0x00000000000c7213 */ /* 0x000fca0000000000 */
[----:B------:R0:W1:Y:S02]  /*15e0*/  F2I.FTZ.U32.TRUNC.NTZ R9, R8 ;  /* 0x0000000800097305 */ /* 0x000064000021f000 */
[----:B0-----:R-:W-:Y:S01]  /*15f0*/  IMAD.MOV.U32 R8, RZ, RZ, RZ ;  /* 0x000000ffff087224 */ /* 0x001fe200078e00ff */
[----:B-1----:R-:W-:-:S05]  /*1600*/  IADD3 R11, PT, PT, RZ, -R9, RZ ;  /* 0x80000009ff0b7210 */ /* 0x002fca0007ffe0ff */
[----:B------:R-:W-:-:S04]  /*1610*/  IMAD R11, R11, R14, RZ ;  /* 0x0000000e0b0b7224 */ /* 0x000fc800078e02ff */
[----:B------:R-:W-:Y:S01]  /*1620*/  IMAD.HI.U32 R9, R9, R11, R8 ;  /* 0x0000000b09097227 */ /* 0x000fe200078e0008 */
[----:B------:R-:W-:-:S05]  /*1630*/  MOV R11, R13 ;  /* 0x0000000d000b7202 */ /* 0x000fca0000000f00 */
[----:B------:R-:W-:-:S04]  /*1640*/  IMAD.HI.U32 R9, R9, R12, RZ ;  /* 0x0000000c09097227 */ /* 0x000fc800078e00ff */
[----:B------:R-:W-:-:S05]  /*1650*/  IMAD R9, R9, R11, R12 ;  /* 0x0000000b09097224 */ /* 0x000fca00078e020c */
[----:B------:R-:W-:-:S13]  /*1660*/  ISETP.GT.U32.AND P0, PT, R14, R9, PT ;  /* 0x000000090e00720c */ /* 0x000fda0003f04070 */
[----:B------:R-:W-:Y:S01]  /*1670*/  @!P0 IMAD.IADD R9, R9, 0x1, -R14 ;  /* 0x0000000109098824 */ /* 0x000fe200078e0a0e */
[----:B------:R-:W-:-:S04]  /*1680*/  ISETP.NE.AND P0, PT, R10, RZ, PT ;  /* 0x000000ff0a00720c */ /* 0x000fc80003f05270 */
[----:B------:R-:W-:-:S13]  /*1690*/  ISETP.GT.U32.AND P1, PT, R14, R9, PT ;  /* 0x000000090e00720c */ /* 0x000fda0003f24070 */
[----:B------:R-:W-:-:S05]  /*16a0*/  @!P1 IMAD.IADD R9, R9, 0x1, -R14 ;  /* 0x0000000109099824 */ /* 0x000fca00078e0a0e */
[----:B------:R-:W-:Y:S02]  /*16b0*/  @!P2 IADD3 R9, PT, PT, -R9, RZ, RZ ;  /* 0x000000ff0909a210 */ /* 0x000fe40007ffe1ff */
[----:B------:R-:W-:-:S05]  /*16c0*/  @!P0 LOP3.LUT R9, RZ, R10, RZ, 0x33, !PT ;  /* 0x0000000aff098212 */ /* 0x000fca00078e33ff */
[----:B------:R-:W-:Y:S04]  /*16d0*/  STG.E desc[UR8][R6.64+0xc], R9 ;  /* 0x00000c0906007986 */ /* 0x000fe8000c101908 */
[----:B------:R-:W2:Y:S04]  /*16e0*/  LDG.E R0, desc[UR8][R2.64] ;  /* 0x0000000802007981 */ /* 0x000ea8000c1e1900 */
[----:B------:R-:W2:Y:S02]  /*16f0*/  LDG.E R11, desc[UR8][R4.64] ;  /* 0x00000008040b7981 */ /* 0x000ea4000c1e1900 */
[----:B--2---:R-:W-:-:S05]  /*1700*/  IMAD.IADD R11, R0, 0x1, R11 ;  /* 0x00000001000b7824 */ /* 0x004fca00078e020b */
        /* <DEDUP_REMOVED lines=17> */
[----:B0-----:R-:W-:Y:S01]  /*1820*/  IADD3 R8, PT, PT, R11, 0xffffffe, RZ ;  /* 0x0ffffffe0b087810 */ /* 0x001fe20007ffe0ff */
[----:B------:R-:W-:-:S05]  /*1830*/  IMAD.MOV R11, RZ, RZ, -R15 ;  /* 0x000000ffff0b7224 */ /* 0x000fca00078e0a0f */
[----:B------:R0:W1:Y:S02]  /*1840*/  F2I.FTZ.U32.TRUNC.NTZ R9, R8 ;  /* 0x0000000800097305 */ /* 0x000064000021f000 */
[----:B0-----:R-:W-:Y:S02]  /*1850*/  HFMA2 R8, -RZ, RZ, 0, 0 ;  /* 0x00000000ff087431 */ /* 0x001fe400000001ff */
[----:B-1----:R-:W-:-:S04]  /*1860*/  IMAD.MOV R13, RZ, RZ, -R9 ;  /* 0x000000ffff0d7224 */ /* 0x002fc800078e0a09 */
[----:B------:R-:W-:-:S04]  /*1870*/  IMAD R13, R13, R12, RZ ;  /* 0x0000000c0d0d7224 */ /* 0x000fc800078e02ff */
[----:B------:R-:W-:-:S06]  /*1880*/  IMAD.HI.U32 R9, R9, R13, R8 ;  /* 0x0000000d09097227 */ /* 0x000fcc00078e0008 */
        /* <DEDUP_REMOVED lines=33> */
[----:B0-----:R-:W-:Y:S01]  /*1aa0*/  MOV R8, RZ ;  /* 0x000000ff00087202 */ /* 0x001fe20000000f00 */
        /* <DEDUP_REMOVED lines=49> */
[----:B------:R1:W-:Y:S02]  /*1dc0*/  STG.E desc[UR8][R6.64+0xc], R9 ;  /* 0x00000c0906007986 */ /* 0x0003e4000c101908 */
.L_x_7:
[----:B------:R-:W-:Y:S05]  /*1dd0*/  BRA.U !UP1, `(.L_x_4) ;  /* 0x0000000509d47547 */ /* 0x000fea000b800000 */
[----:B------:R-:W-:Y:S02]  /*1de0*/  UISETP.NE.AND UP0, UPT, UR6, 0x1, UPT ;  /* 0x000000010600788c */ /* 0x000fe4000bf05270 */
[----:B------:R-:W-:-:S04]  /*1df0*/  ULOP3.LUT UR4, UR4, 0x1, URZ, 0xc0, !UPT ;  /* 0x0000000104047892 */ /* 0x000fc8000f8ec0ff */
[----:B------:R-:W-:-:S03]  /*1e00*/  UISETP.NE.U32.AND UP1, UPT, UR4, 0x1, UPT ;  /* 0x000000010400788c */ /* 0x000fc6000bf25070 */
[----:B------:R-:W-:Y:S08]  /*1e10*/  BRA.U !UP0, `(.L_x_8) ;  /* 0x00000005082c7547 */ /* 0x000ff0000b800000 */
[----:B------:R-:W2:Y:S04]  /*1e20*/  LDG.E R0, desc[UR8][R2.64] ;  /* 0x0000000802007981 */ /* 0x000ea8000c1e1900 */
[----:B01----:R-:W2:Y:S02]  /*1e30*/  LDG.E R9, desc[UR8][R4.64] ;  /* 0x0000000804097981 */ /* 0x003ea4000c1e1900 */
        /* <DEDUP_REMOVED lines=18> */
[----:B0-----:R-:W-:Y:S02]  /*1f60*/  IADD3 R8, PT, PT, R12, 0xffffffe, RZ ;  /* 0x0ffffffe0c087810 */ /* 0x001fe40007ffe0ff */
[----:B------:R-:W-:-:S04]  /*1f70*/  IABS R12, R0 ;  /* 0x00000000000c7213 */ /* 0x000fc80000000000 */
[----:B------:R0:W1:Y:S02]  /*1f80*/  F2I.FTZ.U32.TRUNC.NTZ R9, R8 ;  /* 0x0000000800097305 */ /* 0x000064000021f000 */
[----:B0-----:R-:W-:Y:S01]  /*1f90*/  MOV R8, RZ ;  /* 0x000000ff00087202 */ /* 0x001fe20000000f00 */
        /* <DEDUP_REMOVED lines=37> */
[----:B0-----:R-:W-:Y:S01]  /*21f0*/  HFMA2 R8, -RZ, RZ, 0, 0 ;  /* 0x00000000ff087431 */ /* 0x001fe200000001ff */
[----:B-1----:R-:W-:-:S05]  /*2200*/  IADD3 R13, PT, PT, RZ, -R9, RZ ;  /* 0x80000009ff0d7210 */ /* 0x002fca0007ffe0ff */
        /* <DEDUP_REMOVED lines=8> */
[----:B------:R-:W-:-:S05]  /*2290*/  @!P1 IADD3 R9, PT, PT, R9, -R12, RZ ;  /* 0x8000000c09099210 */ /* 0x000fca0007ffe0ff */
[----:B------:R-:W-:Y:S01]  /*22a0*/  @!P2 IMAD.MOV R9, RZ, RZ, -R9 ;  /* 0x000000ffff09a224 */ /* 0x000fe200078e0a09 */
[----:B------:R-:W-:-:S05]  /*22b0*/  @!P0 LOP3.LUT R9, RZ, R10, RZ, 0x33, !PT ;  /* 0x0000000aff098212 */ /* 0x000fca00078e33ff */
[----:B------:R2:W-:Y:S02]  /*22c0*/  STG.E desc[UR8][R6.64+0xc], R9 ;  /* 0x00000c0906007986 */ /* 0x0005e4000c101908 */
.L_x_8:
[----:B------:R-:W-:Y:S05]  /*22d0*/  BRA.U UP1, `(.L_x_4) ;  /* 0x0000000101947547 */ /* 0x000fea000b800000 */
[----:B------:R-:W3:Y:S04]  /*22e0*/  LDG.E R0, desc[UR8][R2.64] ;  /* 0x0000000802007981 */ /* 0x000ee8000c1e1900 */
[----:B012---:R-:W3:Y:S02]  /*22f0*/  LDG.E R9, desc[UR8][R4.64] ;  /* 0x0000000804097981 */ /* 0x007ee4000c1e1900 */
[----:B---3--:R-:W-:-:S05]  /*2300*/  IADD3 R9, PT, PT, R0, R9, RZ ;  /* 0x0000000900097210 */ /* 0x008fca0007ffe0ff */
[----:B------:R0:W-:Y:S04]  /*2310*/  STG.E desc[UR8][R6.64], R9 ;  /* 0x0000000906007986 */ /* 0x0001e8000c101908 */
[----:B------:R-:W2:Y:S04]  /*2320*/  LDG.E R0, desc[UR8][R2.64] ;  /* 0x0000000802007981 */ /* 0x000ea8000c1e1900 */
[----:B------:R-:W2:Y:S02]  /*2330*/  LDG.E R11, desc[UR8][R4.64] ;  /* 0x00000008040b7981 */ /* 0x000ea4000c1e1900 */
[----:B--2---:R-:W-:-:S05]  /*2340*/  IMAD.IADD R11, R0, 0x1, -R11 ;  /* 0x00000001000b7824 */ /* 0x004fca00078e0a0b */
[----:B------:R1:W-:Y:S04]  /*2350*/  STG.E desc[UR8][R6.64+0x4], R11 ;  /* 0x0000040b06007986 */ /* 0x0003e8000c101908 */
[----:B------:R-:W2:Y:S04]  /*2360*/  LDG.E R0, desc[UR8][R2.64] ;  /* 0x0000000802007981 */ /* 0x000ea8000c1e1900 */
[----:B------:R-:W2:Y:S02]  /*2370*/  LDG.E R13, desc[UR8][R4.64] ;  /* 0x00000008040d7981 */ /* 0x000ea4000c1e1900 */
[----:B--2---:R-:W-:-:S05]  /*2380*/  IMAD R13, R0, R13, RZ ;  /* 0x0000000d000d7224 */ /* 0x004fca00078e02ff */
[----:B------:R3:W-:Y:S04]  /*2390*/  STG.E desc[UR8][R6.64+0x8], R13 ;  /* 0x0000080d06007986 */ /* 0x0007e8000c101908 */
[----:B------:R-:W2:Y:S04]  /*23a0*/  LDG.E R10, desc[UR8][R4.64] ;  /* 0x00000008040a7981 */ /* 0x000ea8000c1e1900 */
[----:B------:R4:W5:Y:S01]  /*23b0*/  LDG.E R0, desc[UR8][R2.64] ;  /* 0x0000000802007981 */ /* 0x000962000c1e1900 */
[-C--:B--2---:R-:W-:Y:S02]  /*23c0*/  IABS R14, R10.reuse ;  /* 0x0000000a000e7213 */ /* 0x084fe40000000000 */
[----:B----4-:R-:W-:-:S02]  /*23d0*/  IABS R3, R10 ;  /* 0x0000000a00037213 */ /* 0x010fc40000000000 */
[----:B------:R-:W2:Y:S01]  /*23e0*/  I2F.RP R12, R14 ;  /* 0x0000000e000c7306 */ /* 0x000ea20000209400 */
[----:B-----5:R-:W-:Y:S02]  /*23f0*/  IABS R2, R0 ;  /* 0x0000000000027213 */ /* 0x020fe40000000000 */
[----:B------:R-:W-:Y:S01]  /*2400*/  IMAD.MOV R3, RZ, RZ, -R3 ;  /* 0x000000ffff037224 */ /* 0x000fe200078e0a03 */
[----:B------:R-:W-:-:S04]  /*2410*/  ISETP.GE.AND P2, PT, R0, RZ, PT ;  /* 0x000000ff0000720c */ /* 0x000fc80003f46270 */
[----:B--2---:R-:W2:Y:S02]  /*2420*/  MUFU.RCP R12, R12 ;  /* 0x0000000c000c7308 */ /* 0x004ea40000001000 */
[----:B--2---:R-:W-:-:S06]  /*2430*/  IADD3 R8, PT, PT, R12, 0xffffffe, RZ ;  /* 0x0ffffffe0c087810 */ /* 0x004fcc0007ffe0ff */
[----:B0-----:R0:W1:Y:S02]  /*2440*/  F2I.FTZ.U32.TRUNC.NTZ R9, R8 ;  /* 0x0000000800097305 */ /* 0x001064000021f000 */
[----:B0-----:R-:W-:Y:S01]  /*2450*/  MOV R8, RZ ;  /* 0x000000ff00087202 */ /* 0x001fe20000000f00 */
[----:B-1----:R-:W-:-:S04]  /*2460*/  IMAD.MOV R11, RZ, RZ, -R9 ;  /* 0x000000ffff0b7224 */ /* 0x002fc800078e0a09 */
        /* <DEDUP_REMOVED lines=11> */
[----:B------:R3:W-:Y:S02]  /*2520*/  STG.E desc[UR8][R6.64+0xc], R9 ;  /* 0x00000c0906007986 */ /* 0x0007e4000c101908 */
.L_x_4:
[----:B------:R-:W-:Y:S06]  /*2530*/  BAR.SYNC.DEFER_BLOCKING 0x0 ;  /* 0x0000000000007b1d */ /* 0x000fec0000010000 */
[----:B------:R-:W-:Y:S05]  /*2540*/  EXIT ;  /* 0x000000000000794d */ /* 0x000fea0003800000 */
.L_x_9:
        /* <DEDUP_REMOVED lines=11> */
.L_x_12:


//--------------------- .nv.shared._Z18quadKernelConstantPii --------------------------
	.section	.nv.shared._Z18quadKernelConstantPii,"aw",@nobits
	.sectionflags	@""
	.align	4
.nv.shared._Z18quadKernelConstantPii:
	.zero		17408


//--------------------- .nv.shared.reserved.0     --------------------------
	.section	.nv.shared.reserved.0,"aw",@nobits
	.weak		__nv_reservedSMEM_offset_0_alias
	.size		__nv_reservedSMEM_offset_0_alias, 0, 64
	.other		__nv_reservedSMEM_offset_0_alias,@"STO_CUDA_RESERVED_SHARED STV_DEFAULT"
__nv_reservedSMEM_offset_0_alias:
	.zero		0
	.zero		64


//--------------------- .nv.shared._Z16quadKernelSharedPiS_S_i --------------------------
	.section	.nv.shared._Z16quadKernelSharedPiS_S_i,"aw",@nobits
	.sectionflags	@""
	.align	4
.nv.shared._Z16quadKernelSharedPiS_S_i:
	.zero		25600


//--------------------- .nv.constant0._Z18quadKernelConstantPii --------------------------
	.section	.nv.constant0._Z18quadKernelConstantPii,"a",@progbits
	.sectionflags	@""
	.align	4
.nv.constant0._Z18quadKernelConstantPii:
	.zero		908


//--------------------- .nv.constant0._Z16quadKernelSharedPiS_S_i --------------------------
	.section	.nv.constant0._Z16quadKernelSharedPiS_S_i,"a",@progbits
	.sectionflags	@""
	.align	4
.nv.constant0._Z16quadKernelSharedPiS_S_i:
	.zero		924


//--------------------- .nv.constant0._Z16quadKernelGlobalPiS_S_i --------------------------
	.section	.nv.constant0._Z16quadKernelGlobalPiS_S_i,"a",@progbits
	.sectionflags	@""
	.align	4
.nv.constant0._Z16quadKernelGlobalPiS_S_i:
	.zero		924


//--------------------- SYMBOLS --------------------------

	.type		.nv.reservedSmem.offset0,@object
	.size		.nv.reservedSmem.offset0,0x4
	.type		.nv.reservedSmem.cap,@object
	.size		.nv.reservedSmem.cap,0x4
